	.headerflags	@"EF_CUDA_TEXMODE_UNIFIED EF_CUDA_64BIT_ADDRESS EF_CUDA_SM89 EF_CUDA_VIRTUAL_SM(EF_CUDA_SM89)"
	.elftype	@"ET_EXEC"


//--------------------- .nv.info                  --------------------------
	.section	.nv.info,"",@"SHT_CUDA_INFO"
	.align	4


	//----- nvinfo : EIATTR_REGCOUNT
	.align		4
        /*0000*/ 	.byte	0x04, 0x2f
        /*0002*/ 	.short	(.L_1 - .L_0)
	.align		4
.L_0:
        /*0004*/ 	.word	index@(triton__0d1d2d3d456de7)
        /*0008*/ 	.word	0x00000030


	//----- nvinfo : EIATTR_MAX_STACK_SIZE
	.align		4
.L_1:
        /*000c*/ 	.byte	0x04, 0x23
        /*000e*/ 	.short	(.L_3 - .L_2)
	.align		4
.L_2:
        /*0010*/ 	.word	index@(triton__0d1d2d3d456de7)
        /*0014*/ 	.word	0x00000000


	//----- nvinfo : EIATTR_MIN_STACK_SIZE
	.align		4
.L_3:
        /*0018*/ 	.byte	0x04, 0x12
        /*001a*/ 	.short	(.L_5 - .L_4)
	.align		4
.L_4:
        /*001c*/ 	.word	index@(triton__0d1d2d3d456de7)
        /*0020*/ 	.word	0x00000000


	//----- nvinfo : EIATTR_FRAME_SIZE
	.align		4
.L_5:
        /*0024*/ 	.byte	0x04, 0x11
        /*0026*/ 	.short	(.L_7 - .L_6)
	.align		4
.L_6:
        /*0028*/ 	.word	index@(triton__0d1d2d3d456de7)
        /*002c*/ 	.word	0x00000000
.L_7:


//--------------------- .nv.info.triton__0d1d2d3d456de7 --------------------------
	.section	.nv.info.triton__0d1d2d3d456de7,"",@"SHT_CUDA_INFO"
	.align	4


	//----- nvinfo : EIATTR_CUDA_API_VERSION
	.align		4
        /*0000*/ 	.byte	0x04, 0x37
        /*0002*/ 	.short	(.L_9 - .L_8)
.L_8:
        /*0004*/ 	.word	0x0000007b


	//----- nvinfo : EIATTR_PARAM_CBANK
	.align		4
.L_9:
        /*0008*/ 	.byte	0x04, 0x0a
        /*000a*/ 	.short	(.L_11 - .L_10)
	.align		4
.L_10:
        /*000c*/ 	.word	index@(.nv.constant0.triton__0d1d2d3d456de7)
        /*0010*/ 	.short	0x0160
        /*0012*/ 	.short	0x0030


	//----- nvinfo : EIATTR_CBANK_PARAM_SIZE
	.align		4
.L_11:
        /*0014*/ 	.byte	0x03, 0x19
        /*0016*/ 	.short	0x0030


	//----- nvinfo : EIATTR_KPARAM_INFO
	.align		4
        /*0018*/ 	.byte	0x04, 0x17
        /*001a*/ 	.short	(.L_13 - .L_12)
.L_12:
        /*001c*/ 	.word	0x00000000
        /*0020*/ 	.short	0x0007
        /*0022*/ 	.short	0x002c
        /*0024*/ 	.byte	0x00, 0xf0, 0x11, 0x00


	//----- nvinfo : EIATTR_KPARAM_INFO
	.align		4
.L_13:
        /*0028*/ 	.byte	0x04, 0x17
        /*002a*/ 	.short	(.L_15 - .L_14)
.L_14:
        /*002c*/ 	.word	0x00000000
        /*0030*/ 	.short	0x0006
        /*0032*/ 	.short	0x0028
        /*0034*/ 	.byte	0x00, 0xf0, 0x11, 0x00


	//----- nvinfo : EIATTR_KPARAM_INFO
	.align		4
.L_15:
        /*0038*/ 	.byte	0x04, 0x17
        /*003a*/ 	.short	(.L_17 - .L_16)
.L_16:
        /*003c*/ 	.word	0x00000000
        /*0040*/ 	.short	0x0005
        /*0042*/ 	.short	0x0024
        /*0044*/ 	.byte	0x00, 0xf0, 0x11, 0x00


	//----- nvinfo : EIATTR_KPARAM_INFO
	.align		4
.L_17:
        /*0048*/ 	.byte	0x04, 0x17
        /*004a*/ 	.short	(.L_19 - .L_18)
.L_18:
        /*004c*/ 	.word	0x00000000
        /*0050*/ 	.short	0x0004
        /*0052*/ 	.short	0x0020
        /*0054*/ 	.byte	0x00, 0xf0, 0x11, 0x00


	//----- nvinfo : EIATTR_KPARAM_INFO
	.align		4
.L_19:
        /*0058*/ 	.byte	0x04, 0x17
        /*005a*/ 	.short	(.L_21 - .L_20)
.L_20:
        /*005c*/ 	.word	0x00000000
        /*0060*/ 	.short	0x0003
        /*0062*/ 	.short	0x0018
        /*0064*/ 	.byte	0x00, 0xf0, 0x21, 0x00


	//----- nvinfo : EIATTR_KPARAM_INFO
	.align		4
.L_21:
        /*0068*/ 	.byte	0x04, 0x17
        /*006a*/ 	.short	(.L_23 - .L_22)
.L_22:
        /*006c*/ 	.word	0x00000000
        /*0070*/ 	.short	0x0002
        /*0072*/ 	.short	0x0010
        /*0074*/ 	.byte	0x00, 0xf0, 0x21, 0x00


	//----- nvinfo : EIATTR_KPARAM_INFO
	.align		4
.L_23:
        /*0078*/ 	.byte	0x04, 0x17
        /*007a*/ 	.short	(.L_25 - .L_24)
.L_24:
        /*007c*/ 	.word	0x00000000
        /*0080*/ 	.short	0x0001
        /*0082*/ 	.short	0x0008
        /*0084*/ 	.byte	0x00, 0xf0, 0x21, 0x00


	//----- nvinfo : EIATTR_KPARAM_INFO
	.align		4
.L_25:
        /*0088*/ 	.byte	0x04, 0x17
        /*008a*/ 	.short	(.L_27 - .L_26)
.L_26:
        /*008c*/ 	.word	0x00000000
        /*0090*/ 	.short	0x0000
        /*0092*/ 	.short	0x0000
        /*0094*/ 	.byte	0x00, 0xf0, 0x21, 0x00


	//----- nvinfo : EIATTR_MAXREG_COUNT
	.align		4
.L_27:
        /*0098*/ 	.byte	0x03, 0x1b
        /*009a*/ 	.short	0x00ff


	//----- nvinfo : EIATTR_COOP_GROUP_MASK_REGIDS
	.align		4
        /*009c*/ 	.byte	0x04, 0x29
        /*009e*/ 	.short	(.L_29 - .L_28)


	//   ....[0]....
.L_28:
        /*00a0*/ 	.word	0xffffffff


	//   ....[1]....
        /*00a4*/ 	.word	0xffffffff


	//   ....[2]....
        /*00a8*/ 	.word	0xffffffff


	//   ....[3]....
        /*00ac*/ 	.word	0xffffffff


	//   ....[4]....
        /*00b0*/ 	.word	0xffffffff


	//   ....[5]....
        /*00b4*/ 	.word	0xffffffff


	//   ....[6]....
        /*00b8*/ 	.word	0xffffffff


	//   ....[7]....
        /*00bc*/ 	.word	0xffffffff


	//   ....[8]....
        /*00c0*/ 	.word	0xffffffff


	//   ....[9]....
        /*00c4*/ 	.word	0xffffffff


	//   ....[10]....
        /*00c8*/ 	.word	0xffffffff


	//   ....[11]....
        /*00cc*/ 	.word	0xffffffff


	//   ....[12]....
        /*00d0*/ 	.word	0xffffffff


	//   ....[13]....
        /*00d4*/ 	.word	0xffffffff


	//   ....[14]....
        /*00d8*/ 	.word	0xffffffff


	//   ....[15]....
        /*00dc*/ 	.word	0xffffffff


	//   ....[16]....
        /*00e0*/ 	.word	0xffffffff


	//   ....[17]....
        /*00e4*/ 	.word	0xffffffff


	//   ....[18]....
        /*00e8*/ 	.word	0xffffffff


	//   ....[19]....
        /*00ec*/ 	.word	0xffffffff


	//   ....[20]....
        /*00f0*/ 	.word	0xffffffff


	//   ....[21]....
        /*00f4*/ 	.word	0xffffffff


	//   ....[22]....
        /*00f8*/ 	.word	0xffffffff


	//   ....[23]....
        /*00fc*/ 	.word	0xffffffff


	//----- nvinfo : EIATTR_COOP_GROUP_INSTR_OFFSETS
	.align		4
.L_29:
        /*0100*/ 	.byte	0x04, 0x28
        /*0102*/ 	.short	(.L_31 - .L_30)


	//   ....[0]....
.L_30:
        /*0104*/ 	.word	0x00002010


	//   ....[1]....
        /*0108*/ 	.word	0x00002170


	//   ....[2]....
        /*010c*/ 	.word	0x00002230


	//   ....[3]....
        /*0110*/ 	.word	0x000022a0


	//   ....[4]....
        /*0114*/ 	.word	0x000022d0


	//   ....[5]....
        /*0118*/ 	.word	0x000023a0


	//   ....[6]....
        /*011c*/ 	.word	0x00002410


	//   ....[7]....
        /*0120*/ 	.word	0x00002430


	//   ....[8]....
        /*0124*/ 	.word	0x000024f0


	//   ....[9]....
        /*0128*/ 	.word	0x00002540


	//   ....[10]....
        /*012c*/ 	.word	0x00002590


	//   ....[11]....
        /*0130*/ 	.word	0x00002660


	//   ....[12]....
        /*0134*/ 	.word	0x000026c0


	//   ....[13]....
        /*0138*/ 	.word	0x00002780


	//   ....[14]....
        /*013c*/ 	.word	0x000027d0


	//   ....[15]....
        /*0140*/ 	.word	0x00002910


	//   ....[16]....
        /*0144*/ 	.word	0x00002920


	//   ....[17]....
        /*0148*/ 	.word	0x00002930


	//   ....[18]....
        /*014c*/ 	.word	0x00002970


	//   ....[19]....
        /*0150*/ 	.word	0x00002a90


	//   ....[20]....
        /*0154*/ 	.word	0x00002b10


	//   ....[21]....
        /*0158*/ 	.word	0x00002b30


	//   ....[22]....
        /*015c*/ 	.word	0x00002c10


	//   ....[23]....
        /*0160*/ 	.word	0x00002c80


	//----- nvinfo : EIATTR_EXIT_INSTR_OFFSETS
	.align		4
.L_31:
        /*0164*/ 	.byte	0x04, 0x1c
        /*0166*/ 	.short	(.L_33 - .L_32)


	//   ....[0]....
.L_32:
        /*0168*/ 	.word	0x00002e20


	//   ....[1]....
        /*016c*/ 	.word	0x00002e70


	//----- nvinfo : EIATTR_MAX_THREADS
	.align		4
.L_33:
        /*0170*/ 	.byte	0x04, 0x05
        /*0172*/ 	.short	(.L_35 - .L_34)
.L_34:
        /*0174*/ 	.word	0x00000100
        /*0178*/ 	.word	0x00000001
        /*017c*/ 	.word	0x00000001
.L_35:


//--------------------- .nv.rel.action            --------------------------
	.section	.nv.rel.action,"",@"SHT_CUDA_RELOCINFO"
	.align	8
	.sectionentsize	8
        /*0000*/ 	.byte	0x73, 0x00, 0x00, 0x00, 0x00, 0x00, 0x00, 0x00, 0x00, 0x00, 0x00, 0x11, 0x25, 0x00, 0x05, 0x36


//--------------------- .nv.constant0.triton__0d1d2d3d456de7 --------------------------
	.section	.nv.constant0.triton__0d1d2d3d456de7,"a",@progbits
	.align	4
.nv.constant0.triton__0d1d2d3d456de7:
	.zero		400


//--------------------- .text.triton__0d1d2d3d456de7 --------------------------
	.section	.text.triton__0d1d2d3d456de7,"ax",@progbits
	.sectionflags	@"SHF_BARRIERS=1"
	.sectioninfo	@"SHI_REGISTERS=48"
	.align	128
        .global         triton__0d1d2d3d456de7
        .type           triton__0d1d2d3d456de7,@function
        .size           triton__0d1d2d3d456de7,(.L_x_3 - triton__0d1d2d3d456de7)
        .other          triton__0d1d2d3d456de7,@"STO_CUDA_ENTRY STV_DEFAULT"
triton__0d1d2d3d456de7:
.text.triton__0d1d2d3d456de7:
[----:B------:R-:W-:-:S02]  /*0000*/  IMAD.MOV.U32 R1, RZ, RZ, c[0x0][0x28] ;  /* 0x00000a00ff017624 */ /* 0x000fc400078e00ff */
[----:B------:R-:W0:Y:S01]  /*0010*/  S2UR UR12, SR_CTAID.X ;  /* 0x00000000000c79c3 */ /* 0x000e220000002500 */
[----:B------:R-:W1:Y:S01]  /*0020*/  S2R R23, SR_TID.X ;  /* 0x0000000000177919 */ /* 0x000e620000002100 */
[----:B------:R-:W-:Y:S01]  /*0030*/  IMAD.MOV.U32 R0, RZ, RZ, c[0x0][0x18c] ;  /* 0x00006300ff007624 */ /* 0x000fe200078e00ff */
[----:B------:R-:W-:Y:S01]  /*0040*/  ULDC.64 UR14, c[0x0][0x118] ;  /* 0x00004600000e7ab9 */ /* 0x000fe20000000a00 */
[----:B------:R-:W-:Y:S01]  /*0050*/  CS2R R10, SRZ ;  /* 0x00000000000a7805 */ /* 0x000fe2000001ff00 */
[----:B------:R-:W-:Y:S01]  /*0060*/  CS2R R28, SRZ ;  /* 0x00000000001c7805 */ /* 0x000fe2000001ff00 */
[----:B------:R-:W-:Y:S01]  /*0070*/  CS2R R26, SRZ ;  /* 0x00000000001a7805 */ /* 0x000fe2000001ff00 */
[----:B------:R-:W-:Y:S01]  /*0080*/  ISETP.GE.AND P0, PT, R0, 0x1, PT ;  /* 0x000000010000780c */ /* 0x000fe20003f06270 */
[----:B------:R-:W-:Y:S01]  /*0090*/  CS2R R12, SRZ ;  /* 0x00000000000c7805 */ /* 0x000fe2000001ff00 */
[----:B------:R-:W-:Y:S01]  /*00a0*/  MOV R14, RZ ;  /* 0x000000ff000e7202 */ /* 0x000fe20000000f00 */
[----:B------:R-:W-:Y:S01]  /*00b0*/  IMAD.MOV.U32 R30, RZ, RZ, RZ ;  /* 0x000000ffff1e7224 */ /* 0x000fe200078e00ff */
[----:B------:R-:W-:Y:S01]  /*00c0*/  CS2R R16, SRZ ;  /* 0x0000000000107805 */ /* 0x000fe2000001ff00 */
[----:B0-----:R-:W-:Y:S01]  /*00d0*/  UISETP.GE.AND UP0, UPT, UR12, 0x240, UPT ;  /* 0x000002400c00788c */ /* 0x001fe2000bf06270 */
[----:B-1----:R-:W-:-:S07]  /*00e0*/  LOP3.LUT R23, R23, 0xff, RZ, 0xc0, !PT ;  /* 0x000000ff17177812 */ /* 0x002fce00078ec0ff */
[----:B------:R-:W-:Y:S05]  /*00f0*/  @!P0 BRA `(.L_x_0) ;  /* 0x00001c1000008947 */ /* 0x000fea0003800000 */
[----:B------:R-:W-:Y:S01]  /*0100*/  ULDC.64 UR8, c[0x0][0x180] ;  /* 0x0000600000087ab9 */ /* 0x000fe20000000a00 */
[----:B------:R-:W-:Y:S01]  /*0110*/  CS2R R10, SRZ ;  /* 0x00000000000a7805 */ /* 0x000fe2000001ff00 */
[----:B------:R-:W-:Y:S01]  /*0120*/  UIMAD UR9, UR9, UR8, URZ ;  /* 0x00000008090972a4 */ /* 0x000fe2000f8e023f */
[----:B------:R-:W-:Y:S01]  /*0130*/  CS2R R28, SRZ ;  /* 0x00000000001c7805 */ /* 0x000fe2000001ff00 */
[----:B------:R-:W-:Y:S01]  /*0140*/  USHF.R.S32.HI UR4, URZ, 0x1f, UR12 ;  /* 0x0000001f3f047899 */ /* 0x000fe2000801140c */
[----:B------:R-:W-:Y:S01]  /*0150*/  CS2R R26, SRZ ;  /* 0x00000000001a7805 */ /* 0x000fe2000001ff00 */
[----:B------:R-:W-:Y:S01]  /*0160*/  UIMAD UR17, UR9, 0x16, URZ ;  /* 0x00000016091178a4 */ /* 0x000fe2000f8e023f */
[----:B------:R-:W-:Y:S01]  /*0170*/  CS2R R8, SRZ ;  /* 0x0000000000087805 */ /* 0x000fe2000001ff00 */
[----:B------:R-:W-:Y:S01]  /*0180*/  ULEA.HI UR4, UR4, UR12, URZ, 0x5 ;  /* 0x0000000c04047291 */ /* 0x000fe2000f8f283f */
[----:B------:R-:W-:Y:S01]  /*0190*/  IMAD.MOV.U32 R24, RZ, RZ, RZ ;  /* 0x000000ffff187224 */ /* 0x000fe200078e00ff */
[----:B------:R-:W-:Y:S01]  /*01a0*/  UIMAD UR16, UR9, 0xdc, URZ ;  /* 0x000000dc091078a4 */ /* 0x000fe2000f8e023f */
[----:B------:R-:W-:Y:S01]  /*01b0*/  MOV R32, RZ ;  /* 0x000000ff00207202 */ /* 0x000fe20000000f00 */
[----:B------:R-:W-:Y:S01]  /*01c0*/  USHF.R.S32.HI UR8, URZ, 0x5, UR4 ;  /* 0x000000053f087899 */ /* 0x000fe20008011404 */
[----:B------:R-:W-:Y:S01]  /*01d0*/  IABS R3, UR17 ;  /* 0x0000001100037c13 */ /* 0x000fe20008000000 */
[----:B------:R-:W-:Y:S01]  /*01e0*/  ULOP3.LUT UR4, UR4, 0xffffffe0, URZ, 0xc0, !UPT ;  /* 0xffffffe004047892 */ /* 0x000fe2000f8ec03f */
[----:B------:R-:W-:Y:S01]  /*01f0*/  CS2R R18, SRZ ;  /* 0x0000000000127805 */ /* 0x000fe2000001ff00 */
[----:B------:R-:W-:Y:S01]  /*0200*/  UIADD3 UR6, UR16, 0x11, URZ ;  /* 0x0000001110067890 */ /* 0x000fe2000fffe03f */
[----:B------:R-:W0:Y:S01]  /*0210*/  R2UR UR11, R3 ;  /* 0x00000000030b73c2 */ /* 0x000e2200000e0000 */
[----:B------:R-:W-:Y:S01]  /*0220*/  UIADD3 UR4, -UR4, UR12, URZ ;  /* 0x0000000c04047290 */ /* 0x000fe2000fffe13f */
[----:B------:R-:W-:Y:S01]  /*0230*/  CS2R R12, SRZ ;  /* 0x00000000000c7805 */ /* 0x000fe2000001ff00 */
[----:B------:R-:W-:Y:S01]  /*0240*/  UIMAD.WIDE UR6, UR6, 0x38e38e39, URZ ;  /* 0x38e38e39060678a5 */ /* 0x000fe2000f8e023f */
[----:B------:R-:W-:Y:S01]  /*0250*/  IMAD.MOV.U32 R14, RZ, RZ, RZ ;  /* 0x000000ffff0e7224 */ /* 0x000fe200078e00ff */
[----:B------:R-:W-:Y:S01]  /*0260*/  UIMAD UR10, UR4, UR9, URZ ;  /* 0x00000009040a72a4 */ /* 0x000fe2000f8e023f */
[----:B------:R-:W-:Y:S01]  /*0270*/  CS2R R6, SRZ ;  /* 0x0000000000067805 */ /* 0x000fe2000001ff00 */
[----:B------:R-:W-:Y:S01]  /*0280*/  USHF.R.U32.HI UR4, URZ, 0x1f, UR7 ;  /* 0x0000001f3f047899 */ /* 0x000fe20008011607 */
[----:B------:R-:W-:Y:S01]  /*0290*/  CS2R R20, SRZ ;  /* 0x0000000000147805 */ /* 0x000fe2000001ff00 */
[----:B------:R-:W-:Y:S01]  /*02a0*/  MOV R22, RZ ;  /* 0x000000ff00167202 */ /* 0x000fe20000000f00 */
[----:B------:R-:W-:Y:S01]  /*02b0*/  IMAD.MOV.U32 R30, RZ, RZ, RZ ;  /* 0x000000ffff1e7224 */ /* 0x000fe200078e00ff */
[----:B------:R-:W-:Y:S01]  /*02c0*/  ULEA.HI.SX32 UR4, UR7, UR4, 0x1e ;  /* 0x0000000407047291 */ /* 0x000fe2000f8ff23f */
[----:B------:R-:W-:Y:S01]  /*02d0*/  CS2R R16, SRZ ;  /* 0x0000000000107805 */ /* 0x000fe2000001ff00 */
[----:B------:R-:W-:-:S02]  /*02e0*/  UIMAD UR18, UR9, 0x140, URZ ;  /* 0x00000140091278a4 */ /* 0x000fc4000f8e023f */
[----:B------:R-:W-:Y:S02]  /*02f0*/  UIMAD UR8, UR8, UR4, URZ ;  /* 0x00000004080872a4 */ /* 0x000fe4000f8e023f */
[----:B------:R-:W-:Y:S02]  /*0300*/  UIMAD UR10, UR10, 0xa, URZ ;  /* 0x0000000a0a0a78a4 */ /* 0x000fe4000f8e023f */
[----:B------:R-:W-:Y:S01]  /*0310*/  UMOV UR4, URZ ;  /* 0x0000003f00047c82 */ /* 0x000fe20008000000 */
[----:B0-----:R-:W0:Y:S08]  /*0320*/  I2F.RP R0, UR11 ;  /* 0x0000000b00007d06 */ /* 0x001e300008209400 */
[----:B0-----:R-:W0:Y:S02]  /*0330*/  MUFU.RCP R0, R0 ;  /* 0x0000000000007308 */ /* 0x001e240000001000 */
[----:B0-----:R-:W-:Y:S01]  /*0340*/  IADD3 R2, R0, 0xffffffe, RZ ;  /* 0x0ffffffe00027810 */ /* 0x001fe20007ffe0ff */
[----:B------:R-:W-:-:S05]  /*0350*/  IMAD.MOV.U32 R0, RZ, RZ, RZ ;  /* 0x000000ffff007224 */ /* 0x000fca00078e00ff */
[----:B------:R-:W0:Y:S02]  /*0360*/  F2I.FTZ.U32.TRUNC.NTZ R2, R2 ;  /* 0x0000000200027305 */ /* 0x000e24000021f000 */
[----:B0-----:R-:W0:Y:S02]  /*0370*/  R2UR UR5, R2 ;  /* 0x00000000020573c2 */ /* 0x001e2400000e0000 */
[----:B0-----:R-:W-:-:S07]  /*0380*/  UIADD3 UR13, URZ, -UR5, URZ ;  /* 0x800000053f0d7290 */ /* 0x001fce000fffe03f */
[----:B------:R-:W-:Y:S02]  /*0390*/  UMOV UR6, UR13 ;  /* 0x0000000d00067c82 */ /* 0x000fe40008000000 */
[----:B------:R-:W-:-:S04]  /*03a0*/  UIMAD UR6, UR6, UR11, URZ ;  /* 0x0000000b060672a4 */ /* 0x000fc8000f8e023f */
[----:B------:R-:W-:-:S07]  /*03b0*/  UIMAD.WIDE.U32 UR6, UR5, UR6, UR4 ;  /* 0x00000006050672a5 */ /* 0x000fce000f8e0004 */
[----:B------:R-:W-:-:S02]  /*03c0*/  UMOV UR5, UR7 ;  /* 0x0000000700057c82 */ /* 0x000fc40008000000 */
.L_x_1:
[----:B------:R-:W-:Y:S01]  /*03d0*/  IABS R25, UR17 ;  /* 0x0000001100197c13 */ /* 0x000fe20008000000 */
[----:B------:R-:W-:Y:S01]  /*03e0*/  UMOV UR6, URZ ;  /* 0x0000003f00067c82 */ /* 0x000fe20008000000 */
[----:B------:R-:W-:Y:S01]  /*03f0*/  IADD3 R15, R23, UR4, RZ ;  /* 0x00000004170f7c10 */ /* 0x000fe2000fffe0ff */
[----:B------:R-:W-:Y:S01]  /*0400*/  IMAD.U32 R43, RZ, RZ, UR9 ;  /* 0x00000009ff2b7e24 */ /* 0x000fe2000f8e00ff */
[----:B------:R0:W1:Y:S01]  /*0410*/  R2UR UR13, R25 ;  /* 0x00000000190d73c2 */ /* 0x00006200000e0000 */
[----:B------:R-:W-:Y:S02]  /*0420*/  IABS R4, UR9 ;  /* 0x0000000900047c13 */ /* 0x000fe40008000000 */
[----:B------:R-:W-:Y:S02]  /*0430*/  IADD3 R36, R15, UR8, RZ ;  /* 0x000000080f247c10 */ /* 0x000fe4000fffe0ff */
[----:B------:R-:W-:Y:S01]  /*0440*/  IABS R5, UR17 ;  /* 0x0000001100057c13 */ /* 0x000fe20008000000 */
[----:B------:R-:W2:Y:S01]  /*0450*/  I2F.RP R33, R4 ;  /* 0x0000000400217306 */ /* 0x000ea20000209400 */
[----:B------:R-:W-:-:S02]  /*0460*/  LOP3.LUT R35, RZ, UR17, RZ, 0x33, !PT ;  /* 0x00000011ff237c12 */ /* 0x000fc4000f8e33ff */
[----:B0-----:R-:W-:Y:S01]  /*0470*/  IADD3 R25, R15, 0x200, RZ ;  /* 0x000002000f197810 */ /* 0x001fe20007ffe0ff */
[----:B------:R-:W-:Y:S01]  /*0480*/  IMAD.MOV R34, RZ, RZ, -R5 ;  /* 0x000000ffff227224 */ /* 0x000fe200078e0a05 */
[----:B------:R-:W-:-:S05]  /*0490*/  IABS R38, UR9 ;  /* 0x0000000900267c13 */ /* 0x000fca0008000000 */
[----:B------:R-:W-:Y:S01]  /*04a0*/  IMAD.MOV R40, RZ, RZ, -R38 ;  /* 0x000000ffff287224 */ /* 0x000fe200078e0a26 */
[----:B--2---:R-:W-:Y:S08]  /*04b0*/  MUFU.RCP R33, R33 ;  /* 0x0000002100217308 */ /* 0x004ff00000001000 */
[----:B-1----:R-:W0:Y:S08]  /*04c0*/  I2F.RP R2, UR13 ;  /* 0x0000000d00027d06 */ /* 0x002e300008209400 */
[----:B0-----:R-:W0:Y:S02]  /*04d0*/  MUFU.RCP R2, R2 ;  /* 0x0000000200027308 */ /* 0x001e240000001000 */
[----:B0-----:R-:W-:-:S02]  /*04e0*/  IADD3 R3, R2, 0xffffffe, RZ ;  /* 0x0ffffffe02037810 */ /* 0x001fc40007ffe0ff */
[----:B------:R-:W-:-:S04]  /*04f0*/  IABS R2, R36 ;  /* 0x0000002400027213 */ /* 0x000fc80000000000 */
[----:B------:R0:W1:Y:S01]  /*0500*/  F2I.FTZ.U32.TRUNC.NTZ R31, R3 ;  /* 0x00000003001f7305 */ /* 0x000062000021f000 */
[----:B------:R-:W-:-:S04]  /*0510*/  IMAD.HI.U32 R5, R2, UR5, RZ ;  /* 0x0000000502057c27 */ /* 0x000fc8000f8e00ff */
[----:B------:R-:W-:Y:S01]  /*0520*/  IMAD R2, R5, R34, R2 ;  /* 0x0000002205027224 */ /* 0x000fe200078e0202 */
[----:B0-----:R-:W-:-:S04]  /*0530*/  IADD3 R3, R33, 0xffffffe, RZ ;  /* 0x0ffffffe21037810 */ /* 0x001fc80007ffe0ff */
[----:B------:R-:W-:Y:S02]  /*0540*/  ISETP.LT.U32.AND P1, PT, R2, UR11, PT ;  /* 0x0000000b02007c0c */ /* 0x000fe4000bf21070 */
[----:B------:R-:W0:Y:S01]  /*0550*/  F2I.FTZ.U32.TRUNC.NTZ R3, R3 ;  /* 0x0000000300037305 */ /* 0x000e22000021f000 */
[----:B-1----:R1:W2:Y:S02]  /*0560*/  R2UR UR7, R31 ;  /* 0x000000001f0773c2 */ /* 0x0022a400000e0000 */
[----:B-1----:R-:W-:-:S08]  /*0570*/  IADD3 R31, R25, UR8, RZ ;  /* 0x00000008191f7c10 */ /* 0x002fd0000fffe0ff */
[----:B------:R-:W-:Y:S02]  /*0580*/  @!P1 IADD3 R2, R2, -UR13, RZ ;  /* 0x8000000d02029c10 */ /* 0x000fe4000fffe0ff */
[----:B------:R-:W-:Y:S02]  /*0590*/  @!P1 IADD3 R5, R5, 0x1, RZ ;  /* 0x0000000105059810 */ /* 0x000fe40007ffe0ff */
[----:B------:R-:W-:Y:S01]  /*05a0*/  ISETP.GE.U32.AND P0, PT, R2, UR11, PT ;  /* 0x0000000b02007c0c */ /* 0x000fe2000bf06070 */
[----:B------:R-:W-:Y:S01]  /*05b0*/  UMOV UR11, UR13 ;  /* 0x0000000d000b7c82 */ /* 0x000fe20008000000 */
[----:B------:R-:W-:Y:S02]  /*05c0*/  LOP3.LUT R2, R36, UR17, RZ, 0x3c, !PT ;  /* 0x0000001124027c12 */ /* 0x000fe4000f8e3cff */
[----:B------:R-:W-:Y:S02]  /*05d0*/  IABS R33, R31 ;  /* 0x0000001f00217213 */ /* 0x000fe40000000000 */
[----:B------:R-:W-:-:S02]  /*05e0*/  ISETP.GE.AND P2, PT, R2, RZ, PT ;  /* 0x000000ff0200720c */ /* 0x000fc40003f46270 */
[----:B0-----:R-:W-:Y:S01]  /*05f0*/  IADD3 R41, RZ, -R3, RZ ;  /* 0x80000003ff297210 */ /* 0x001fe20007ffe0ff */
[----:B--2---:R-:W-:Y:S01]  /*0600*/  UIADD3 UR5, URZ, -UR7, URZ ;  /* 0x800000073f057290 */ /* 0x004fe2000fffe03f */
[----:B------:R-:W-:-:S03]  /*0610*/  MOV R2, RZ ;  /* 0x000000ff00027202 */ /* 0x000fc60000000f00 */
[----:B------:R-:W-:Y:S01]  /*0620*/  @P0 IADD3 R5, R5, 0x1, RZ ;  /* 0x0000000105050810 */ /* 0x000fe20007ffe0ff */
[----:B------:R-:W-:Y:S01]  /*0630*/  UIMAD UR5, UR5, UR13, URZ ;  /* 0x0000000d050572a4 */ /* 0x000fe2000f8e023f */
[----:B------:R-:W-:Y:S01]  /*0640*/  ISETP.NE.AND P0, PT, RZ, UR17, PT ;  /* 0x00000011ff007c0c */ /* 0x000fe2000bf05270 */
[----:B------:R-:W-:Y:S01]  /*0650*/  IMAD R41, R41, R4, RZ ;  /* 0x0000000429297224 */ /* 0x000fe200078e02ff */
[----:B------:R-:W-:Y:S01]  /*0660*/  LOP3.LUT R38, R31, UR17, RZ, 0x3c, !PT ;  /* 0x000000111f267c12 */ /* 0x000fe2000f8e3cff */
[----:B------:R-:W-:Y:S01]  /*0670*/  UIMAD.WIDE.U32 UR6, UR7, UR5, UR6 ;  /* 0x00000005070672a5 */ /* 0x000fe2000f8e0006 */
[----:B------:R-:W-:Y:S02]  /*0680*/  @!P2 IMAD.MOV R5, RZ, RZ, -R5 ;  /* 0x000000ffff05a224 */ /* 0x000fe400078e0a05 */
[----:B------:R-:W-:-:S03]  /*0690*/  IMAD.HI.U32 R2, R3, R41, R2 ;  /* 0x0000002903027227 */ /* 0x000fc600078e0002 */
[----:B------:R-:W-:Y:S01]  /*06a0*/  SEL R5, R35, R5, !P0 ;  /* 0x0000000523057207 */ /* 0x000fe20004000000 */
[----:B------:R-:W-:Y:S02]  /*06b0*/  UMOV UR5, UR7 ;  /* 0x0000000700057c82 */ /* 0x000fe40008000000 */
[----:B------:R-:W-:-:S04]  /*06c0*/  IMAD.HI.U32 R37, R33, UR5, RZ ;  /* 0x0000000521257c27 */ /* 0x000fc8000f8e00ff */
[----:B------:R-:W-:Y:S02]  /*06d0*/  IMAD R33, R37, R34, R33 ;  /* 0x0000002225217224 */ /* 0x000fe400078e0221 */
[----:B------:R-:W-:-:S03]  /*06e0*/  IMAD.MOV R39, RZ, RZ, -R5 ;  /* 0x000000ffff277224 */ /* 0x000fc600078e0a05 */
[----:B------:R-:W-:Y:S01]  /*06f0*/  ISETP.LT.U32.AND P2, PT, R33, UR11, PT ;  /* 0x0000000b21007c0c */ /* 0x000fe2000bf41070 */
[----:B------:R-:W-:-:S05]  /*0700*/  IMAD R3, R39, UR17, R36 ;  /* 0x0000001127037c24 */ /* 0x000fca000f8e0224 */
[----:B------:R-:W-:-:S07]  /*0710*/  IABS R39, R3 ;  /* 0x0000000300277213 */ /* 0x000fce0000000000 */
[----:B------:R-:W-:Y:S02]  /*0720*/  @!P2 IADD3 R33, R33, -UR13, RZ ;  /* 0x8000000d2121ac10 */ /* 0x000fe4000fffe0ff */
[----:B------:R-:W-:Y:S02]  /*0730*/  @!P2 IADD3 R37, R37, 0x1, RZ ;  /* 0x000000012525a810 */ /* 0x000fe40007ffe0ff */
[----:B------:R-:W-:Y:S01]  /*0740*/  ISETP.GE.U32.AND P1, PT, R33, UR11, PT ;  /* 0x0000000b21007c0c */ /* 0x000fe2000bf26070 */
[----:B------:R-:W-:Y:S01]  /*0750*/  IMAD.HI.U32 R33, R2, R39, RZ ;  /* 0x0000002702217227 */ /* 0x000fe200078e00ff */
[----:B------:R-:W-:-:S03]  /*0760*/  ISETP.GE.AND P2, PT, R38, RZ, PT ;  /* 0x000000ff2600720c */ /* 0x000fc60003f46270 */
[----:B------:R-:W-:Y:S02]  /*0770*/  IMAD R39, R33, R40, R39 ;  /* 0x0000002821277224 */ /* 0x000fe400078e0227 */
[----:B------:R-:W-:-:S03]  /*0780*/  IMAD.HI R38, R5, 0x66666667, RZ ;  /* 0x6666666705267827 */ /* 0x000fc600078e02ff */
[----:B------:R-:W-:Y:S02]  /*0790*/  ISETP.GT.U32.AND P3, PT, R4, R39, PT ;  /* 0x000000270400720c */ /* 0x000fe40003f64070 */
[----:B------:R-:W-:Y:S02]  /*07a0*/  SHF.R.U32.HI R41, RZ, 0x1f, R38 ;  /* 0x0000001fff297819 */ /* 0x000fe40000011626 */
[----:B------:R-:W-:Y:S02]  /*07b0*/  @P1 IADD3 R37, R37, 0x1, RZ ;  /* 0x0000000125251810 */ /* 0x000fe40007ffe0ff */
[----:B------:R-:W-:-:S03]  /*07c0*/  LEA.HI.SX32 R38, R38, R41, 0x1e ;  /* 0x0000002926267211 */ /* 0x000fc600078ff2ff */
[----:B------:R-:W-:Y:S02]  /*07d0*/  @!P2 IMAD.MOV R37, RZ, RZ, -R37 ;  /* 0x000000ffff25a224 */ /* 0x000fe400078e0a25 */
[----:B------:R-:W-:Y:S02]  /*07e0*/  IMAD R38, R38, -0xa, R5 ;  /* 0xfffffff626267824 */ /* 0x000fe400078e0205 */
[-C--:B------:R-:W-:Y:S02]  /*07f0*/  @!P3 IADD3 R39, R39, -R4.reuse, RZ ;  /* 0x800000042727b210 */ /* 0x080fe40007ffe0ff */
[----:B------:R-:W-:Y:S01]  /*0800*/  SEL R37, R35, R37, !P0 ;  /* 0x0000002523257207 */ /* 0x000fe20004000000 */
[----:B------:R-:W-:Y:S01]  /*0810*/  IMAD R38, R38, R43, UR10 ;  /* 0x0000000a26267e24 */ /* 0x000fe2000f8e022b */
[----:B------:R-:W-:Y:S02]  /*0820*/  ISETP.GE.U32.AND P1, PT, R39, R4, PT ;  /* 0x000000042700720c */ /* 0x000fe40003f26070 */
[----:B------:R-:W-:Y:S01]  /*0830*/  LOP3.LUT R39, R3, UR9, RZ, 0x3c, !PT ;  /* 0x0000000903277c12 */ /* 0x000fe2000f8e3cff */
[----:B------:R-:W-:Y:S01]  /*0840*/  IMAD.MOV R42, RZ, RZ, -R37 ;  /* 0x000000ffff2a7224 */ /* 0x000fe200078e0a25 */
[----:B------:R-:W-:-:S02]  /*0850*/  @!P3 IADD3 R33, R33, 0x1, RZ ;  /* 0x000000012121b810 */ /* 0x000fc40007ffe0ff */
[----:B------:R-:W-:Y:S01]  /*0860*/  ISETP.GE.AND P2, PT, R39, RZ, PT ;  /* 0x000000ff2700720c */ /* 0x000fe20003f46270 */
[----:B------:R-:W-:Y:S01]  /*0870*/  IMAD R5, R42, UR17, R31 ;  /* 0x000000112a057c24 */ /* 0x000fe2000f8e021f */
[----:B------:R-:W-:Y:S01]  /*0880*/  LOP3.LUT R43, RZ, UR9, RZ, 0x33, !PT ;  /* 0x00000009ff2b7c12 */ /* 0x000fe2000f8e33ff */
[----:B------:R-:W-:-:S03]  /*0890*/  IMAD.HI R39, R37, 0x66666667, RZ ;  /* 0x6666666725277827 */ /* 0x000fc600078e02ff */
[----:B------:R-:W-:Y:S02]  /*08a0*/  IABS R41, R5 ;  /* 0x0000000500297213 */ /* 0x000fe40000000000 */
[----:B------:R-:W-:Y:S02]  /*08b0*/  SHF.R.U32.HI R42, RZ, 0x1f, R39 ;  /* 0x0000001fff2a7819 */ /* 0x000fe40000011627 */
[----:B------:R-:W-:Y:S02]  /*08c0*/  @P1 IADD3 R33, R33, 0x1, RZ ;  /* 0x0000000121211810 */ /* 0x000fe40007ffe0ff */
[----:B------:R-:W-:Y:S01]  /*08d0*/  LEA.HI.SX32 R42, R39, R42, 0x1e ;  /* 0x0000002a272a7211 */ /* 0x000fe200078ff2ff */
[----:B------:R-:W-:Y:S01]  /*08e0*/  IMAD.HI.U32 R39, R2, R41, RZ ;  /* 0x0000002902277227 */ /* 0x000fe200078e00ff */
[----:B------:R-:W-:Y:S02]  /*08f0*/  ISETP.NE.AND P1, PT, RZ, UR9, PT ;  /* 0x00000009ff007c0c */ /* 0x000fe4000bf25270 */
[----:B------:R-:W-:Y:S01]  /*0900*/  @!P2 IADD3 R33, -R33, RZ, RZ ;  /* 0x000000ff2121a210 */ /* 0x000fe20007ffe1ff */
[----:B------:R-:W-:-:S02]  /*0910*/  IMAD R41, R39, R40, R41 ;  /* 0x0000002827297224 */ /* 0x000fc400078e0229 */
[----:B------:R-:W-:Y:S01]  /*0920*/  IMAD R37, R42, -0xa, R37 ;  /* 0xfffffff62a257824 */ /* 0x000fe200078e0225 */
[----:B------:R-:W-:Y:S01]  /*0930*/  SEL R45, R43, R33, !P1 ;  /* 0x000000212b2d7207 */ /* 0x000fe20004800000 */
[----:B------:R-:W-:Y:S01]  /*0940*/  IMAD.U32 R42, RZ, RZ, UR9 ;  /* 0x00000009ff2a7e24 */ /* 0x000fe2000f8e00ff */
[----:B------:R-:W-:-:S03]  /*0950*/  ISETP.GT.U32.AND P3, PT, R4, R41, PT ;  /* 0x000000290400720c */ /* 0x000fc60003f64070 */
[----:B------:R-:W-:Y:S02]  /*0960*/  IMAD R33, R45, UR18, R38 ;  /* 0x000000122d217c24 */ /* 0x000fe4000f8e0226 */
[----:B------:R-:W-:-:S04]  /*0970*/  IMAD.MOV R38, RZ, RZ, -R45 ;  /* 0x000000ffff267224 */ /* 0x000fc800078e0a2d */
[----:B------:R-:W-:Y:S01]  /*0980*/  IMAD R38, R38, UR9, R3 ;  /* 0x0000000926267c24 */ /* 0x000fe2000f8e0203 */
[----:B------:R-:W-:-:S03]  /*0990*/  LOP3.LUT R3, R5, UR9, RZ, 0x3c, !PT ;  /* 0x0000000905037c12 */ /* 0x000fc6000f8e3cff */
[----:B------:R-:W-:Y:S01]  /*09a0*/  @!P3 IMAD.IADD R41, R41, 0x1, -R4 ;  /* 0x000000012929b824 */ /* 0x000fe200078e0a04 */
[----:B------:R-:W-:Y:S02]  /*09b0*/  ISETP.GE.AND P4, PT, R3, RZ, PT ;  /* 0x000000ff0300720c */ /* 0x000fe40003f86270 */
[----:B------:R-:W-:Y:S02]  /*09c0*/  @!P3 IADD3 R39, R39, 0x1, RZ ;  /* 0x000000012727b810 */ /* 0x000fe40007ffe0ff */
[----:B------:R-:W-:Y:S01]  /*09d0*/  ISETP.GE.U32.AND P2, PT, R41, R4, PT ;  /* 0x000000042900720c */ /* 0x000fe20003f46070 */
[----:B------:R-:W-:Y:S01]  /*09e0*/  IMAD R41, R37, R42, UR10 ;  /* 0x0000000a25297e24 */ /* 0x000fe2000f8e022a */
[----:B------:R-:W-:-:S11]  /*09f0*/  IADD3 R3, R33, R38, RZ ;  /* 0x0000002621037210 */ /* 0x000fd60007ffe0ff */
[----:B------:R-:W-:-:S04]  /*0a00*/  @P2 IADD3 R39, R39, 0x1, RZ ;  /* 0x0000000127272810 */ /* 0x000fc80007ffe0ff */
[----:B------:R-:W-:Y:S02]  /*0a10*/  MOV R38, R39 ;  /* 0x0000002700267202 */ /* 0x000fe40000000f00 */
[----:B------:R-:W-:-:S03]  /*0a20*/  IADD3 R39, R15, 0x100, RZ ;  /* 0x000001000f277810 */ /* 0x000fc60007ffe0ff */
[----:B------:R-:W-:Y:S01]  /*0a30*/  @!P4 IMAD.MOV R38, RZ, RZ, -R38 ;  /* 0x000000ffff26c224 */ /* 0x000fe200078e0a26 */
[----:B------:R-:W-:-:S04]  /*0a40*/  IADD3 R37, R39, UR8, RZ ;  /* 0x0000000827257c10 */ /* 0x000fc8000fffe0ff */
[----:B------:R-:W-:Y:S02]  /*0a50*/  SEL R38, R43, R38, !P1 ;  /* 0x000000262b267207 */ /* 0x000fe40004800000 */
[----:B------:R-:W-:-:S03]  /*0a60*/  IABS R33, R37 ;  /* 0x0000002500217213 */ /* 0x000fc60000000000 */
[C---:B------:R-:W-:Y:S01]  /*0a70*/  IMAD R41, R38.reuse, UR18, R41 ;  /* 0x0000001226297c24 */ /* 0x040fe2000f8e0229 */
[----:B------:R-:W-:-:S05]  /*0a80*/  IADD3 R38, -R38, RZ, RZ ;  /* 0x000000ff26267210 */ /* 0x000fca0007ffe1ff */
[----:B------:R-:W-:Y:S02]  /*0a90*/  IMAD R38, R38, UR9, R5 ;  /* 0x0000000926267c24 */ /* 0x000fe4000f8e0205 */
[----:B------:R-:W-:-:S03]  /*0aa0*/  IMAD.HI.U32 R5, R33, UR5, RZ ;  /* 0x0000000521057c27 */ /* 0x000fc6000f8e00ff */
[----:B------:R-:W-:Y:S01]  /*0ab0*/  IADD3 R41, R41, R38, RZ ;  /* 0x0000002629297210 */ /* 0x000fe20007ffe0ff */
[----:B------:R-:W-:-:S05]  /*0ac0*/  IMAD R33, R5, R34, R33 ;  /* 0x0000002205217224 */ /* 0x000fca00078e0221 */
[----:B------:R-:W-:-:S13]  /*0ad0*/  ISETP.LT.U32.AND P3, PT, R33, UR11, PT ;  /* 0x0000000b21007c0c */ /* 0x000fda000bf61070 */
[----:B------:R-:W-:Y:S02]  /*0ae0*/  @!P3 IADD3 R33, R33, -UR13, RZ ;  /* 0x8000000d2121bc10 */ /* 0x000fe4000fffe0ff */
[----:B------:R-:W-:Y:S02]  /*0af0*/  @!P3 IADD3 R5, R5, 0x1, RZ ;  /* 0x000000010505b810 */ /* 0x000fe40007ffe0ff */
[----:B------:R-:W-:Y:S02]  /*0b00*/  ISETP.GE.U32.AND P2, PT, R33, UR11, PT ;  /* 0x0000000b21007c0c */ /* 0x000fe4000bf46070 */
[----:B------:R-:W-:-:S04]  /*0b10*/  LOP3.LUT R33, R37, UR17, RZ, 0x3c, !PT ;  /* 0x0000001125217c12 */ /* 0x000fc8000f8e3cff */
[----:B------:R-:W-:-:S07]  /*0b20*/  ISETP.GE.AND P4, PT, R33, RZ, PT ;  /* 0x000000ff2100720c */ /* 0x000fce0003f86270 */
[----:B------:R-:W-:-:S06]  /*0b30*/  @P2 IADD3 R5, R5, 0x1, RZ ;  /* 0x0000000105052810 */ /* 0x000fcc0007ffe0ff */
[----:B------:R-:W-:-:S05]  /*0b40*/  @!P4 IMAD.MOV R5, RZ, RZ, -R5 ;  /* 0x000000ffff05c224 */ /* 0x000fca00078e0a05 */
[----:B------:R-:W-:-:S05]  /*0b50*/  SEL R5, R35, R5, !P0 ;  /* 0x0000000523057207 */ /* 0x000fca0004000000 */
[----:B------:R-:W-:-:S04]  /*0b60*/  IMAD.HI R33, R5, 0x66666667, RZ ;  /* 0x6666666705217827 */ /* 0x000fc800078e02ff */
[----:B------:R-:W-:Y:S01]  /*0b70*/  IMAD.MOV R42, RZ, RZ, -R5 ;  /* 0x000000ffff2a7224 */ /* 0x000fe200078e0a05 */
[----:B------:R-:W-:-:S04]  /*0b80*/  SHF.R.U32.HI R38, RZ, 0x1f, R33 ;  /* 0x0000001fff267819 */ /* 0x000fc80000011621 */
[----:B------:R-:W-:Y:S01]  /*0b90*/  LEA.HI.SX32 R38, R33, R38, 0x1e ;  /* 0x0000002621267211 */ /* 0x000fe200078ff2ff */
[----:B------:R-:W-:-:S04]  /*0ba0*/  IMAD R33, R42, UR17, R37 ;  /* 0x000000112a217c24 */ /* 0x000fc8000f8e0225 */
[----:B------:R-:W-:Y:S01]  /*0bb0*/  IMAD R38, R38, -0xa, R5 ;  /* 0xfffffff626267824 */ /* 0x000fe200078e0205 */
[----:B------:R-:W-:Y:S02]  /*0bc0*/  IABS R45, R33 ;  /* 0x00000021002d7213 */ /* 0x000fe40000000000 */
[----:B------:R-:W-:-:S03]  /*0bd0*/  LOP3.LUT R42, R33, UR9, RZ, 0x3c, !PT ;  /* 0x00000009212a7c12 */ /* 0x000fc6000f8e3cff */
[----:B------:R-:W-:Y:S01]  /*0be0*/  IMAD.HI.U32 R5, R2, R45, RZ ;  /* 0x0000002d02057227 */ /* 0x000fe200078e00ff */
[----:B------:R-:W-:-:S03]  /*0bf0*/  ISETP.GE.AND P4, PT, R42, RZ, PT ;  /* 0x000000ff2a00720c */ /* 0x000fc60003f86270 */
[----:B------:R-:W-:-:S05]  /*0c00*/  IMAD R45, R5, R40, R45 ;  /* 0x00000028052d7224 */ /* 0x000fca00078e022d */
[----:B------:R-:W-:-:S13]  /*0c10*/  ISETP.GT.U32.AND P3, PT, R4, R45, PT ;  /* 0x0000002d0400720c */ /* 0x000fda0003f64070 */
[-C--:B------:R-:W-:Y:S02]  /*0c20*/  @!P3 IADD3 R45, R45, -R4.reuse, RZ ;  /* 0x800000042d2db210 */ /* 0x080fe40007ffe0ff */
[----:B------:R-:W-:Y:S02]  /*0c30*/  @!P3 IADD3 R5, R5, 0x1, RZ ;  /* 0x000000010505b810 */ /* 0x000fe40007ffe0ff */
[----:B------:R-:W-:Y:S01]  /*0c40*/  ISETP.GE.U32.AND P2, PT, R45, R4, PT ;  /* 0x000000042d00720c */ /* 0x000fe20003f46070 */
[----:B------:R-:W-:-:S04]  /*0c50*/  IMAD.U32 R45, RZ, RZ, UR9 ;  /* 0x00000009ff2d7e24 */ /* 0x000fc8000f8e00ff */
[----:B------:R-:W-:-:S08]  /*0c60*/  IMAD R38, R38, R45, UR10 ;  /* 0x0000000a26267e24 */ /* 0x000fd0000f8e022d */
[----:B------:R-:W-:-:S04]  /*0c70*/  @P2 IADD3 R5, R5, 0x1, RZ ;  /* 0x0000000105052810 */ /* 0x000fc80007ffe0ff */
[----:B------:R-:W-:-:S04]  /*0c80*/  @!P4 IADD3 R5, -R5, RZ, RZ ;  /* 0x000000ff0505c210 */ /* 0x000fc80007ffe1ff */
[----:B------:R-:W-:-:S05]  /*0c90*/  SEL R45, R43, R5, !P1 ;  /* 0x000000052b2d7207 */ /* 0x000fca0004800000 */
[----:B------:R-:W-:Y:S02]  /*0ca0*/  IMAD R5, R45, UR18, R38 ;  /* 0x000000122d057c24 */ /* 0x000fe4000f8e0226 */
[----:B------:R-:W-:-:S04]  /*0cb0*/  IMAD.MOV R38, RZ, RZ, -R45 ;  /* 0x000000ffff267224 */ /* 0x000fc800078e0a2d */
[----:B------:R-:W-:-:S05]  /*0cc0*/  IMAD R38, R38, UR9, R33 ;  /* 0x0000000926267c24 */ /* 0x000fca000f8e0221 */
[----:B------:R-:W-:Y:S02]  /*0cd0*/  IADD3 R5, R5, R38, RZ ;  /* 0x0000002605057210 */ /* 0x000fe40007ffe0ff */
[----:B------:R-:W-:-:S04]  /*0ce0*/  IADD3 R38, R15, 0x300, RZ ;  /* 0x000003000f267810 */ /* 0x000fc80007ffe0ff */
[----:B------:R-:W-:-:S04]  /*0cf0*/  IADD3 R33, R38, UR8, RZ ;  /* 0x0000000826217c10 */ /* 0x000fc8000fffe0ff */
[----:B------:R-:W-:-:S05]  /*0d00*/  IABS R42, R33 ;  /* 0x00000021002a7213 */ /* 0x000fca0000000000 */
[----:B------:R-:W-:-:S04]  /*0d10*/  IMAD.HI.U32 R45, R42, UR5, RZ ;  /* 0x000000052a2d7c27 */ /* 0x000fc8000f8e00ff */
[----:B------:R-:W-:Y:S02]  /*0d20*/  IMAD R34, R45, R34, R42 ;  /* 0x000000222d227224 */ /* 0x000fe400078e022a */
[----:B------:R-:W-:-:S03]  /*0d30*/  IMAD.MOV.U32 R42, RZ, RZ, 0x2 ;  /* 0x00000002ff2a7424 */ /* 0x000fc600078e00ff */
[----:B------:R-:W-:-:S13]  /*0d40*/  ISETP.LT.U32.AND P3, PT, R34, UR11, PT ;  /* 0x0000000b22007c0c */ /* 0x000fda000bf61070 */
[----:B------:R-:W-:Y:S02]  /*0d50*/  @!P3 IADD3 R34, R34, -UR13, RZ ;  /* 0x8000000d2222bc10 */ /* 0x000fe4000fffe0ff */
[----:B------:R-:W-:Y:S02]  /*0d60*/  @!P3 IADD3 R45, R45, 0x1, RZ ;  /* 0x000000012d2db810 */ /* 0x000fe40007ffe0ff */
[----:B------:R-:W-:Y:S02]  /*0d70*/  ISETP.GE.U32.AND P2, PT, R34, UR11, PT ;  /* 0x0000000b22007c0c */ /* 0x000fe4000bf46070 */
[----:B------:R-:W-:-:S04]  /*0d80*/  LOP3.LUT R34, R33, UR17, RZ, 0x3c, !PT ;  /* 0x0000001121227c12 */ /* 0x000fc8000f8e3cff */
[----:B------:R-:W-:-:S07]  /*0d90*/  ISETP.GE.AND P4, PT, R34, RZ, PT ;  /* 0x000000ff2200720c */ /* 0x000fce0003f86270 */
[----:B------:R-:W-:-:S06]  /*0da0*/  @P2 IADD3 R45, R45, 0x1, RZ ;  /* 0x000000012d2d2810 */ /* 0x000fcc0007ffe0ff */
[----:B------:R-:W-:Y:S01]  /*0db0*/  @!P4 IMAD.MOV R45, RZ, RZ, -R45 ;  /* 0x000000ffff2dc224 */ /* 0x000fe200078e0a2d */
[----:B------:R-:W-:-:S04]  /*0dc0*/  ISETP.GE.AND P4, PT, R36, UR16, PT ;  /* 0x0000001024007c0c */ /* 0x000fc8000bf86270 */
[----:B------:R-:W-:Y:S02]  /*0dd0*/  SEL R35, R35, R45, !P0 ;  /* 0x0000002d23237207 */ /* 0x000fe40004000000 */
[----:B------:R-:W-:-:S03]  /*0de0*/  ISETP.LT.AND P5, PT, R15, c[0x0][0x18c], !P4 ;  /* 0x000063000f007a0c */ /* 0x000fc600067a1270 */
[----:B------:R-:W-:-:S05]  /*0df0*/  IMAD.HI R34, R35, 0x66666667, RZ ;  /* 0x6666666723227827 */ /* 0x000fca00078e02ff */
[----:B------:R-:W-:-:S04]  /*0e00*/  SHF.R.U32.HI R45, RZ, 0x1f, R34 ;  /* 0x0000001fff2d7819 */ /* 0x000fc80000011622 */
[----:B------:R-:W-:Y:S02]  /*0e10*/  LEA.HI.SX32 R44, R34, R45, 0x1e ;  /* 0x0000002d222c7211 */ /* 0x000fe400078ff2ff */
[----:B------:R-:W-:-:S03]  /*0e20*/  IADD3 R34, -R35, RZ, RZ ;  /* 0x000000ff23227210 */ /* 0x000fc60007ffe1ff */
[----:B------:R-:W-:Y:S02]  /*0e30*/  IMAD R44, R44, -0xa, R35 ;  /* 0xfffffff62c2c7824 */ /* 0x000fe400078e0223 */
[----:B------:R-:W-:-:S05]  /*0e40*/  IMAD R35, R34, UR17, R33 ;  /* 0x0000001122237c24 */ /* 0x000fca000f8e0221 */
[----:B------:R-:W-:-:S05]  /*0e50*/  IABS R34, R35 ;  /* 0x0000002300227213 */ /* 0x000fca0000000000 */
[----:B------:R-:W-:Y:S01]  /*0e60*/  IMAD.HI.U32 R45, R2, R34, RZ ;  /* 0x00000022022d7227 */ /* 0x000fe200078e00ff */
[----:B------:R-:W-:-:S03]  /*0e70*/  LOP3.LUT R2, R35, UR9, RZ, 0x3c, !PT ;  /* 0x0000000923027c12 */ /* 0x000fc6000f8e3cff */
[--C-:B------:R-:W-:Y:S01]  /*0e80*/  IMAD R40, R45, R40, R34.reuse ;  /* 0x000000282d287224 */ /* 0x100fe200078e0222 */
[----:B------:R-:W-:Y:S01]  /*0e90*/  ISETP.GE.AND P3, PT, R2, RZ, PT ;  /* 0x000000ff0200720c */ /* 0x000fe20003f66270 */
[----:B------:R-:W-:Y:S01]  /*0ea0*/  IMAD.U32 R2, RZ, RZ, UR12 ;  /* 0x0000000cff027e24 */ /* 0x000fe2000f8e00ff */
[----:B------:R-:W-:Y:S02]  /*0eb0*/  PRMT R34, RZ, 0x7610, R34 ;  /* 0x00007610ff227816 */ /* 0x000fe40000000022 */
[----:B------:R-:W-:Y:S02]  /*0ec0*/  ISETP.GT.U32.AND P2, PT, R4, R40, PT ;  /* 0x000000280400720c */ /* 0x000fe40003f44070 */
[----:B------:R-:W-:Y:S01]  /*0ed0*/  ISETP.LT.AND P5, PT, R2, 0x240, P5 ;  /* 0x000002400200780c */ /* 0x000fe20002fa1270 */
[----:B------:R-:W-:-:S10]  /*0ee0*/  IMAD.WIDE R2, R3, R42, c[0x0][0x160] ;  /* 0x0000580003027625 */ /* 0x000fd400078e022a */
[----:B------:R-:W-:Y:S01]  /*0ef0*/  @!P2 IMAD.IADD R40, R40, 0x1, -R4 ;  /* 0x000000012828a824 */ /* 0x000fe200078e0a04 */
[----:B------:R-:W-:Y:S01]  /*0f00*/  @!P2 IADD3 R45, R45, 0x1, RZ ;  /* 0x000000012d2da810 */ /* 0x000fe20007ffe0ff */
[----:B------:R0:W2:Y:S03]  /*0f10*/  @P5 LDG.E.EL.U16 R34, [R2.64] ;  /* 0x0000000e02225981 */ /* 0x0000a6000c2e1500 */
[----:B------:R-:W-:Y:S02]  /*0f20*/  ISETP.GE.U32.AND P0, PT, R40, R4, PT ;  /* 0x000000042800720c */ /* 0x000fe40003f06070 */
[----:B------:R-:W-:Y:S02]  /*0f30*/  ISETP.GE.AND P2, PT, R37, UR16, PT ;  /* 0x0000001025007c0c */ /* 0x000fe4000bf46270 */
[----:B------:R-:W-:-:S09]  /*0f40*/  MOV R4, UR12 ;  /* 0x0000000c00047c02 */ /* 0x000fd20008000f00 */
[----:B------:R-:W-:-:S04]  /*0f50*/  @P0 IADD3 R45, R45, 0x1, RZ ;  /* 0x000000012d2d0810 */ /* 0x000fc80007ffe0ff */
[----:B------:R-:W-:Y:S02]  /*0f60*/  @!P3 IADD3 R45, -R45, RZ, RZ ;  /* 0x000000ff2d2db210 */ /* 0x000fe40007ffe1ff */
[----:B------:R-:W-:Y:S02]  /*0f70*/  ISETP.LT.AND P3, PT, R39, c[0x0][0x18c], !P2 ;  /* 0x0000630027007a0c */ /* 0x000fe40005761270 */
[----:B------:R-:W-:Y:S02]  /*0f80*/  PRMT R40, RZ, 0x7610, R40 ;  /* 0x00007610ff287816 */ /* 0x000fe40000000028 */
[----:B------:R-:W-:Y:S01]  /*0f90*/  ISETP.LT.AND P3, PT, R4, 0x240, P3 ;  /* 0x000002400400780c */ /* 0x000fe20001f61270 */
[----:B------:R-:W-:Y:S01]  /*0fa0*/  IMAD.WIDE R4, R5, R42, c[0x0][0x160] ;  /* 0x0000580005047625 */ /* 0x000fe200078e022a */
[----:B------:R-:W-:Y:S02]  /*0fb0*/  SEL R43, R43, R45, !P1 ;  /* 0x0000002d2b2b7207 */ /* 0x000fe40004800000 */
[----:B------:R-:W-:-:S02]  /*0fc0*/  MOV R45, UR9 ;  /* 0x00000009002d7c02 */ /* 0x000fc40008000f00 */
[----:B------:R-:W-:-:S03]  /*0fd0*/  ISETP.GE.AND P6, PT, R33, UR16, PT ;  /* 0x0000001021007c0c */ /* 0x000fc6000bfc6270 */
[----:B------:R-:W-:-:S04]  /*0fe0*/  IMAD R44, R44, R45, UR10 ;  /* 0x0000000a2c2c7e24 */ /* 0x000fc8000f8e022d */
[----:B------:R1:W3:Y:S01]  /*0ff0*/  @P3 LDG.E.EL.U16 R40, [R4.64] ;  /* 0x0000000e04283981 */ /* 0x0002e2000c2e1500 */
[----:B------:R-:W-:Y:S01]  /*1000*/  IMAD R44, R43, UR18, R44 ;  /* 0x000000122b2c7c24 */ /* 0x000fe2000f8e022c */
[----:B------:R-:W-:Y:S01]  /*1010*/  ISETP.LT.AND P0, PT, R38, c[0x0][0x18c], !P6 ;  /* 0x0000630026007a0c */ /* 0x000fe20007701270 */
[----:B------:R-:W-:Y:S01]  /*1020*/  IMAD.MOV R43, RZ, RZ, -R43 ;  /* 0x000000ffff2b7224 */ /* 0x000fe200078e0a2b */
[----:B0-----:R-:W-:-:S03]  /*1030*/  MOV R2, UR12 ;  /* 0x0000000c00027c02 */ /* 0x001fc60008000f00 */
[----:B------:R-:W-:Y:S01]  /*1040*/  IMAD R35, R43, UR9, R35 ;  /* 0x000000092b237c24 */ /* 0x000fe2000f8e0223 */
[----:B------:R-:W-:-:S03]  /*1050*/  ISETP.LT.AND P0, PT, R2, 0x240, P0 ;  /* 0x000002400200780c */ /* 0x000fc60000701270 */
[--C-:B------:R-:W-:Y:S01]  /*1060*/  IMAD.IADD R3, R44, 0x1, R35.reuse ;  /* 0x000000012c037824 */ /* 0x100fe200078e0223 */
[----:B------:R-:W-:-:S03]  /*1070*/  PRMT R35, RZ, 0x7610, R35 ;  /* 0x00007610ff237816 */ /* 0x000fc60000000023 */
[----:B------:R-:W-:-:S06]  /*1080*/  IMAD.WIDE R2, R3, R42, c[0x0][0x160] ;  /* 0x0000580003027625 */ /* 0x000fcc00078e022a */
[----:B------:R0:W4:Y:S01]  /*1090*/  @P0 LDG.E.EL.U16 R35, [R2.64] ;  /* 0x0000000e02230981 */ /* 0x000122000c2e1500 */
[----:B------:R-:W-:-:S04]  /*10a0*/  ISETP.LT.AND P1, PT, R37, UR16, PT ;  /* 0x0000001025007c0c */ /* 0x000fc8000bf21270 */
[----:B-1----:R-:W-:-:S05]  /*10b0*/  SEL R5, RZ, 0x3f800000, !P1 ;  /* 0x3f800000ff057807 */ /* 0x002fca0004800000 */
[----:B------:R-:W-:-:S04]  /*10c0*/  FADD R37, R5, R6 ;  /* 0x0000000605257221 */ /* 0x000fc80000000000 */
[----:B0-----:R-:W-:Y:S01]  /*10d0*/  FMUL R2, R37, 0.25 ;  /* 0x3e80000025027820 */ /* 0x001fe20000400000 */
[----:B------:R-:W-:Y:S02]  /*10e0*/  ISETP.GE.AND P6, PT, R31, UR16, PT ;  /* 0x000000101f007c0c */ /* 0x000fe4000bfc6270 */
[----:B------:R-:W-:Y:S02]  /*10f0*/  MOV R4, UR12 ;  /* 0x0000000c00047c02 */ /* 0x000fe40008000f00 */
[----:B------:R-:W-:-:S04]  /*1100*/  ISETP.LT.AND P1, PT, R25, c[0x0][0x18c], !P6 ;  /* 0x0000630019007a0c */ /* 0x000fc80007721270 */
[----:B------:R-:W-:Y:S02]  /*1110*/  ISETP.LT.AND P1, PT, R4, 0x240, P1 ;  /* 0x000002400400780c */ /* 0x000fe40000f21270 */
[----:B------:R-:W-:Y:S02]  /*1120*/  PRMT R4, RZ, 0x7610, R4 ;  /* 0x00007610ff047816 */ /* 0x000fe40000000004 */
[----:B---3--:R-:W-:-:S05]  /*1130*/  SEL R40, R40, RZ, P3 ;  /* 0x000000ff28287207 */ /* 0x008fca0001800000 */
[----:B------:R-:W-:Y:S01]  /*1140*/  HADD2.F32 R43, -RZ, R40.H0_H0 ;  /* 0x20000028ff2b7230 */ /* 0x000fe20000004100 */
[----:B------:R-:W-:-:S04]  /*1150*/  FMUL R40, R5, 0.25 ;  /* 0x3e80000005287820 */ /* 0x000fc80000400000 */
[----:B------:R-:W-:Y:S02]  /*1160*/  FSEL R43, R43, RZ, !P2 ;  /* 0x000000ff2b2b7208 */ /* 0x000fe40005000000 */
[----:B------:R-:W-:-:S04]  /*1170*/  FSETP.GT.AND P2, PT, |R37|, 8.50705917302346158658e+37, PT ;  /* 0x7e8000002500780b */ /* 0x000fc80003f44200 */
[----:B------:R-:W-:Y:S02]  /*1180*/  FSEL R45, R2, R37, P2 ;  /* 0x00000025022d7208 */ /* 0x000fe40001000000 */
[----:B------:R-:W-:Y:S02]  /*1190*/  FSEL R44, R40, R5, P2 ;  /* 0x00000005282c7208 */ /* 0x000fe40001000000 */
[----:B------:R-:W-:-:S13]  /*11a0*/  FSETP.GEU.AND P2, PT, |R37|, 1.175494350822287508e-38, PT ;  /* 0x008000002500780b */ /* 0x000fda0003f4e200 */
[----:B------:R-:W-:-:S06]  /*11b0*/  @!P2 FMUL R45, R45, 16777216 ;  /* 0x4b8000002d2da820 */ /* 0x000fcc0000400000 */
[----:B------:R-:W0:Y:S01]  /*11c0*/  MUFU.RCP R45, R45 ;  /* 0x0000002d002d7308 */ /* 0x000e220000001000 */
[----:B------:R-:W-:Y:S01]  /*11d0*/  @!P2 FMUL R44, R44, 16777216 ;  /* 0x4b8000002c2ca820 */ /* 0x000fe20000400000 */
[----:B------:R-:W-:-:S04]  /*11e0*/  ISETP.LT.AND P2, PT, R36, UR16, PT ;  /* 0x0000001024007c0c */ /* 0x000fc8000bf41270 */
[----:B------:R-:W-:Y:S02]  /*11f0*/  SEL R36, RZ, 0x3f800000, !P2 ;  /* 0x3f800000ff247807 */ /* 0x000fe40005000000 */
[----:B------:R-:W-:Y:S01]  /*1200*/  FSETP.NEU.AND P2, PT, R37, RZ, PT ;  /* 0x000000ff2500720b */ /* 0x000fe20003f4d000 */
[----:B0-----:R-:W-:-:S05]  /*1210*/  FMUL R44, R45, R44 ;  /* 0x0000002c2d2c7220 */ /* 0x001fca0000400000 */
[----:B------:R-:W-:Y:S02]  /*1220*/  FSEL R44, R44, RZ, P2 ;  /* 0x000000ff2c2c7208 */ /* 0x000fe40001000000 */
[----:B------:R-:W-:Y:S01]  /*1230*/  ISETP.GE.AND P2, PT, R39, c[0x0][0x18c], PT ;  /* 0x0000630027007a0c */ /* 0x000fe20003f46270 */
[----:B------:R-:W-:Y:S02]  /*1240*/  IMAD.U32 R39, RZ, RZ, UR12 ;  /* 0x0000000cff277e24 */ /* 0x000fe4000f8e00ff */
[----:B------:R-:W-:-:S03]  /*1250*/  IMAD.WIDE R2, R41, R42, c[0x0][0x160] ;  /* 0x0000580029027625 */ /* 0x000fc600078e022a */
[----:B------:R-:W-:Y:S01]  /*1260*/  ISETP.LT.AND P2, PT, R39, 0x240, !P2 ;  /* 0x000002402700780c */ /* 0x000fe20005741270 */
[----:B------:R-:W-:Y:S01]  /*1270*/  FADD R39, R43, -R10 ;  /* 0x8000000a2b277221 */ /* 0x000fe20000000000 */
[----:B------:R0:W3:Y:S03]  /*1280*/  @P1 LDG.E.EL.U16 R4, [R2.64] ;  /* 0x0000000e02041981 */ /* 0x0000e6000c2e1500 */
[----:B------:R-:W-:-:S04]  /*1290*/  FMUL R41, R39, R39 ;  /* 0x0000002727297220 */ /* 0x000fc80000400000 */
[----:B------:R-:W-:Y:S01]  /*12a0*/  FMUL R41, R41, R20 ;  /* 0x0000001429297220 */ /* 0x000fe20000400000 */
[----:B0-----:R-:W-:Y:S01]  /*12b0*/  FADD R3, RZ, R14 ;  /* 0x0000000eff037221 */ /* 0x001fe20000000000 */
[C---:B------:R-:W-:Y:S01]  /*12c0*/  FADD R2, R36.reuse, R9 ;  /* 0x0000000924027221 */ /* 0x040fe20000000000 */
[----:B------:R-:W-:Y:S02]  /*12d0*/  FMUL R43, R36, 0.25 ;  /* 0x3e800000242b7820 */ /* 0x000fe40000400000 */
[----:B------:R-:W-:Y:S01]  /*12e0*/  @P2 FFMA R14, R44, R41, R3 ;  /* 0x000000292c0e2223 */ /* 0x000fe20000000003 */
[C---:B------:R-:W-:Y:S01]  /*12f0*/  FMUL R3, R2.reuse, 0.25 ;  /* 0x3e80000002037820 */ /* 0x040fe20000400000 */
[----:B------:R-:W-:-:S04]  /*1300*/  FSETP.GT.AND P3, PT, |R2|, 8.50705917302346158658e+37, PT ;  /* 0x7e8000000200780b */ /* 0x000fc80003f64200 */
[----:B------:R-:W-:Y:S02]  /*1310*/  FSEL R45, R3, R2, P3 ;  /* 0x00000002032d7208 */ /* 0x000fe40001800000 */
[----:B------:R-:W-:Y:S02]  /*1320*/  FSEL R42, R43, R36, P3 ;  /* 0x000000242b2a7208 */ /* 0x000fe40001800000 */
[----:B------:R-:W-:-:S13]  /*1330*/  FSETP.GEU.AND P3, PT, |R2|, 1.175494350822287508e-38, PT ;  /* 0x008000000200780b */ /* 0x000fda0003f6e200 */
[----:B------:R-:W-:-:S04]  /*1340*/  @!P3 FMUL R45, R45, 16777216 ;  /* 0x4b8000002d2db820 */ /* 0x000fc80000400000 */
[----:B------:R-:W0:Y:S01]  /*1350*/  MUFU.RCP R41, R45 ;  /* 0x0000002d00297308 */ /* 0x000e220000001000 */
[----:B------:R-:W-:Y:S01]  /*1360*/  @!P3 FMUL R42, R42, 16777216 ;  /* 0x4b8000002a2ab820 */ /* 0x000fe20000400000 */
[----:B------:R-:W-:Y:S01]  /*1370*/  FADD R3, R36, R8 ;  /* 0x0000000824037221 */ /* 0x000fe20000000000 */
[----:B------:R-:W-:Y:S01]  /*1380*/  ISETP.GE.AND P3, PT, R15, c[0x0][0x18c], PT ;  /* 0x000063000f007a0c */ /* 0x000fe20003f66270 */
[----:B------:R-:W-:-:S03]  /*1390*/  FADD R15, R5, R24 ;  /* 0x00000018050f7221 */ /* 0x000fc60000000000 */
[----:B------:R-:W-:-:S04]  /*13a0*/  FSETP.GT.AND P6, PT, |R3|, 8.50705917302346158658e+37, PT ;  /* 0x7e8000000300780b */ /* 0x000fc80003fc4200 */
[----:B------:R-:W-:Y:S01]  /*13b0*/  FSEL R44, R43, R36, P6 ;  /* 0x000000242b2c7208 */ /* 0x000fe20003000000 */
[----:B0-----:R-:W-:Y:S01]  /*13c0*/  FMUL R41, R41, R42 ;  /* 0x0000002a29297220 */ /* 0x001fe20000400000 */
[----:B------:R-:W-:Y:S01]  /*13d0*/  FMUL R42, R3, 0.25 ;  /* 0x3e800000032a7820 */ /* 0x000fe20000400000 */
[----:B------:R-:W-:-:S04]  /*13e0*/  FMUL R43, R15, 0.25 ;  /* 0x3e8000000f2b7820 */ /* 0x000fc80000400000 */
[----:B------:R-:W-:Y:S02]  /*13f0*/  FSEL R42, R42, R3, P6 ;  /* 0x000000032a2a7208 */ /* 0x000fe40003000000 */
[----:B------:R-:W-:-:S04]  /*1400*/  FSETP.GT.AND P6, PT, |R15|, 8.50705917302346158658e+37, PT ;  /* 0x7e8000000f00780b */ /* 0x000fc80003fc4200 */
[----:B------:R-:W-:Y:S02]  /*1410*/  FSEL R40, R40, R5, P6 ;  /* 0x0000000528287208 */ /* 0x000fe40003000000 */
[----:B------:R-:W-:Y:S02]  /*1420*/  FSEL R43, R43, R15, P6 ;  /* 0x0000000f2b2b7208 */ /* 0x000fe40003000000 */
[----:B------:R-:W-:-:S13]  /*1430*/  FSETP.GEU.AND P6, PT, |R3|, 1.175494350822287508e-38, PT ;  /* 0x008000000300780b */ /* 0x000fda0003fce200 */
[----:B------:R-:W-:Y:S01]  /*1440*/  @!P6 FMUL R42, R42, 16777216 ;  /* 0x4b8000002a2ae820 */ /* 0x000fe20000400000 */
[----:B------:R-:W-:Y:S01]  /*1450*/  @!P6 FMUL R44, R44, 16777216 ;  /* 0x4b8000002c2ce820 */ /* 0x000fe20000400000 */
[----:B------:R-:W-:Y:S02]  /*1460*/  FSETP.GEU.AND P6, PT, |R15|, 1.175494350822287508e-38, PT ;  /* 0x008000000f00780b */ /* 0x000fe40003fce200 */
[----:B------:R-:W0:Y:S11]  /*1470*/  MUFU.RCP R45, R42 ;  /* 0x0000002a002d7308 */ /* 0x000e360000001000 */
[----:B------:R-:W-:-:S06]  /*1480*/  @!P6 FMUL R43, R43, 16777216 ;  /* 0x4b8000002b2be820 */ /* 0x000fcc0000400000 */
[----:B------:R-:W1:Y:S01]  /*1490*/  MUFU.RCP R43, R43 ;  /* 0x0000002b002b7308 */ /* 0x000e620000001000 */
[----:B0-----:R-:W-:Y:S01]  /*14a0*/  FMUL R44, R45, R44 ;  /* 0x0000002c2d2c7220 */ /* 0x001fe20000400000 */
[----:B--2---:R-:W-:Y:S01]  /*14b0*/  SEL R45, R34, RZ, P5 ;  /* 0x000000ff222d7207 */ /* 0x004fe20002800000 */
[----:B------:R-:W-:-:S04]  /*14c0*/  @!P6 FMUL R40, R40, 16777216 ;  /* 0x4b8000002828e820 */ /* 0x000fc80000400000 */
[----:B------:R-:W-:Y:S01]  /*14d0*/  HADD2.F32 R45, -RZ, R45.H0_H0 ;  /* 0x2000002dff2d7230 */ /* 0x000fe20000004100 */
[----:B------:R-:W-:-:S04]  /*14e0*/  FSETP.NEU.AND P5, PT, R2, RZ, PT ;  /* 0x000000ff0200720b */ /* 0x000fc80003fad000 */
[----:B------:R-:W-:Y:S02]  /*14f0*/  FSEL R45, R45, RZ, !P4 ;  /* 0x000000ff2d2d7208 */ /* 0x000fe40006000000 */
[----:B------:R-:W-:Y:S01]  /*1500*/  ISETP.LT.AND P4, PT, R33, UR16, PT ;  /* 0x0000001021007c0c */ /* 0x000fe2000bf81270 */
[----:B-1----:R-:W-:Y:S01]  /*1510*/  FMUL R42, R43, R40 ;  /* 0x000000282b2a7220 */ /* 0x002fe20000400000 */
[----:B------:R-:W-:Y:S02]  /*1520*/  MOV R40, UR12 ;  /* 0x0000000c00287c02 */ /* 0x000fe40008000f00 */
[----:B------:R-:W-:Y:S02]  /*1530*/  FSEL R34, R41, RZ, P5 ;  /* 0x000000ff29227208 */ /* 0x000fe40002800000 */
[----:B------:R-:W-:Y:S02]  /*1540*/  FSETP.NEU.AND P6, PT, R3, RZ, PT ;  /* 0x000000ff0300720b */ /* 0x000fe40003fcd000 */
[----:B------:R-:W-:Y:S01]  /*1550*/  SEL R41, RZ, 0x3f800000, !P4 ;  /* 0x3f800000ff297807 */ /* 0x000fe20006000000 */
[----:B------:R-:W-:Y:S01]  /*1560*/  FADD R45, R45, -R11 ;  /* 0x8000000b2d2d7221 */ /* 0x000fe20000000000 */
[----:B------:R-:W-:-:S02]  /*1570*/  ISETP.LT.AND P4, PT, R40, 0x240, !P3 ;  /* 0x000002402800780c */ /* 0x000fc40005f81270 */
[----:B------:R-:W-:Y:S01]  /*1580*/  FSEL R44, R44, RZ, P6 ;  /* 0x000000ff2c2c7208 */ /* 0x000fe20003000000 */
[----:B------:R-:W-:-:S04]  /*1590*/  FMUL R43, R45, R45 ;  /* 0x0000002d2d2b7220 */ /* 0x000fc80000400000 */
[----:B------:R-:W-:Y:S01]  /*15a0*/  FMUL R40, R45, R44 ;  /* 0x0000002c2d287220 */ /* 0x000fe20000400000 */
[----:B------:R-:W-:Y:S01]  /*15b0*/  FMUL R45, R43, R19 ;  /* 0x000000132b2d7220 */ /* 0x000fe20000400000 */
[----:B------:R-:W-:Y:S01]  /*15c0*/  FADD R44, RZ, R13 ;  /* 0x0000000dff2c7221 */ /* 0x000fe20000000000 */
[----:B------:R-:W-:-:S03]  /*15d0*/  FADD R43, R41, R0 ;  /* 0x00000000292b7221 */ /* 0x000fc60000000000 */
[----:B------:R-:W-:Y:S01]  /*15e0*/  @P4 FFMA R13, R34, R45, R44 ;  /* 0x0000002d220d4223 */ /* 0x000fe2000000002c */
[----:B------:R-:W-:Y:S01]  /*15f0*/  FMUL R44, R43, 0.25 ;  /* 0x3e8000002b2c7820 */ /* 0x000fe20000400000 */
[----:B------:R-:W-:Y:S01]  /*1600*/  FMUL R34, R41, 0.25 ;  /* 0x3e80000029227820 */ /* 0x000fe20000400000 */
[----:B------:R-:W-:-:S04]  /*1610*/  FSETP.GT.AND P3, PT, |R43|, 8.50705917302346158658e+37, PT ;  /* 0x7e8000002b00780b */ /* 0x000fc80003f64200 */
[----:B------:R-:W-:Y:S02]  /*1620*/  FSEL R45, R44, R43, P3 ;  /* 0x0000002b2c2d7208 */ /* 0x000fe40001800000 */
[----:B------:R-:W-:Y:S02]  /*1630*/  FSEL R44, R34, R41, P3 ;  /* 0x00000029222c7208 */ /* 0x000fe40001800000 */
[----:B------:R-:W-:-:S13]  /*1640*/  FSETP.GEU.AND P3, PT, |R43|, 1.175494350822287508e-38, PT ;  /* 0x008000002b00780b */ /* 0x000fda0003f6e200 */
[----:B------:R-:W-:-:S06]  /*1650*/  @!P3 FMUL R45, R45, 16777216 ;  /* 0x4b8000002d2db820 */ /* 0x000fcc0000400000 */
[----:B------:R-:W0:Y:S01]  /*1660*/  MUFU.RCP R45, R45 ;  /* 0x0000002d002d7308 */ /* 0x000e220000001000 */
[----:B------:R-:W-:Y:S01]  /*1670*/  @!P3 FMUL R44, R44, 16777216 ;  /* 0x4b8000002c2cb820 */ /* 0x000fe20000400000 */
[----:B------:R-:W-:-:S03]  /*1680*/  ISETP.GE.AND P5, PT, R38, c[0x0][0x18c], PT ;  /* 0x0000630026007a0c */ /* 0x000fc60003fa6270 */
[----:B0-----:R-:W-:Y:S01]  /*1690*/  FMUL R44, R45, R44 ;  /* 0x0000002c2d2c7220 */ /* 0x001fe20000400000 */
[----:B------:R-:W-:-:S04]  /*16a0*/  FADD R45, R41, R18 ;  /* 0x00000012292d7221 */ /* 0x000fc80000000000 */
[C---:B------:R-:W-:Y:S01]  /*16b0*/  FMUL R38, R45.reuse, 0.25 ;  /* 0x3e8000002d267820 */ /* 0x040fe20000400000 */
[----:B------:R-:W-:-:S04]  /*16c0*/  FSETP.GT.AND P6, PT, |R45|, 8.50705917302346158658e+37, PT ;  /* 0x7e8000002d00780b */ /* 0x000fc80003fc4200 */
[----:B------:R-:W-:Y:S02]  /*16d0*/  FSEL R38, R38, R45, P6 ;  /* 0x0000002d26267208 */ /* 0x000fe40003000000 */
[----:B------:R-:W-:Y:S02]  /*16e0*/  FSEL R34, R34, R41, P6 ;  /* 0x0000002922227208 */ /* 0x000fe40003000000 */
[----:B------:R-:W-:Y:S02]  /*16f0*/  FSETP.GEU.AND P6, PT, |R45|, 1.175494350822287508e-38, PT ;  /* 0x008000002d00780b */ /* 0x000fe40003fce200 */
[----:B----4-:R-:W-:-:S11]  /*1700*/  SEL R35, R35, RZ, P0 ;  /* 0x000000ff23237207 */ /* 0x010fd60000000000 */
[----:B------:R-:W-:Y:S01]  /*1710*/  @!P6 FMUL R38, R38, 16777216 ;  /* 0x4b8000002626e820 */ /* 0x000fe20000400000 */
[----:B------:R-:W-:Y:S01]  /*1720*/  @!P6 FMUL R34, R34, 16777216 ;  /* 0x4b8000002222e820 */ /* 0x000fe20000400000 */
[----:B------:R-:W-:-:S04]  /*1730*/  FSETP.NEU.AND P6, PT, R15, RZ, PT ;  /* 0x000000ff0f00720b */ /* 0x000fc80003fcd000 */
[----:B------:R-:W-:Y:S02]  /*1740*/  FSEL R42, R42, RZ, P6 ;  /* 0x000000ff2a2a7208 */ /* 0x000fe40003000000 */
[----:B------:R-:W-:Y:S01]  /*1750*/  ISETP.GE.AND P6, PT, R33, UR16, PT ;  /* 0x0000001021007c0c */ /* 0x000fe2000bfc6270 */
[----:B------:R-:W-:Y:S02]  /*1760*/  HADD2.F32 R33, -RZ, R35.H0_H0 ;  /* 0x20000023ff217230 */ /* 0x000fe40000004100 */
[----:B------:R-:W0:Y:S03]  /*1770*/  MUFU.RCP R35, R38 ;  /* 0x0000002600237308 */ /* 0x000e260000001000 */
[----:B------:R-:W-:Y:S02]  /*1780*/  FSEL R33, R33, RZ, !P6 ;  /* 0x000000ff21217208 */ /* 0x000fe40007000000 */
[----:B------:R-:W-:-:S03]  /*1790*/  FSETP.NEU.AND P0, PT, R43, RZ, PT ;  /* 0x000000ff2b00720b */ /* 0x000fc60003f0d000 */
[----:B------:R-:W-:Y:S01]  /*17a0*/  FADD R33, R33, -R27 ;  /* 0x8000001b21217221 */ /* 0x000fe20000000000 */
[----:B0-----:R-:W-:Y:S01]  /*17b0*/  FMUL R34, R35, R34 ;  /* 0x0000002223227220 */ /* 0x001fe20000400000 */
[----:B------:R-:W-:-:S05]  /*17c0*/  IMAD.U32 R35, RZ, RZ, UR12 ;  /* 0x0000000cff237e24 */ /* 0x000fca000f8e00ff */
[----:B------:R-:W-:Y:S01]  /*17d0*/  ISETP.LT.AND P5, PT, R35, 0x240, !P5 ;  /* 0x000002402300780c */ /* 0x000fe20006fa1270 */
[----:B------:R-:W-:Y:S01]  /*17e0*/  FMUL R35, R33, R33 ;  /* 0x0000002121237220 */ /* 0x000fe20000400000 */
[----:B------:R-:W-:Y:S01]  /*17f0*/  FSEL R44, R44, RZ, P0 ;  /* 0x000000ff2c2c7208 */ /* 0x000fe20000000000 */
[----:B------:R-:W-:Y:S01]  /*1800*/  FMUL R42, R39, R42 ;  /* 0x0000002a272a7220 */ /* 0x000fe20000400000 */
[----:B------:R-:W-:Y:S01]  /*1810*/  FADD R39, RZ, R12 ;  /* 0x0000000cff277221 */ /* 0x000fe20000000000 */
[----:B------:R-:W-:Y:S01]  /*1820*/  FMUL R35, R35, R22 ;  /* 0x0000001623237220 */ /* 0x000fe20000400000 */
[----:B------:R-:W-:Y:S02]  /*1830*/  ISETP.LT.AND P3, PT, R31, UR16, PT ;  /* 0x000000101f007c0c */ /* 0x000fe4000bf61270 */
[----:B------:R-:W-:-:S05]  /*1840*/  FSEL R40, R40, -RZ, P4 ;  /* 0x800000ff28287208 */ /* 0x000fca0002000000 */
[----:B------:R-:W-:Y:S01]  /*1850*/  @P5 FFMA R12, R44, R35, R39 ;  /* 0x000000232c0c5223 */ /* 0x000fe20000000027 */
[----:B------:R-:W-:Y:S02]  /*1860*/  SEL R35, RZ, 0x3f800000, !P3 ;  /* 0x3f800000ff237807 */ /* 0x000fe40005800000 */
[----:B------:R-:W-:Y:S02]  /*1870*/  FSEL R39, R42, -RZ, P2 ;  /* 0x800000ff2a277208 */ /* 0x000fe40001000000 */
[----:B------:R-:W-:Y:S01]  /*1880*/  FSETP.NEU.AND P0, PT, R45, RZ, PT ;  /* 0x000000ff2d00720b */ /* 0x000fe20003f0d000 */
[----:B------:R-:W-:Y:S01]  /*1890*/  FADD R38, R35, R7 ;  /* 0x0000000723267221 */ /* 0x000fe20000000000 */
[----:B------:R-:W-:Y:S01]  /*18a0*/  FADD R11, R40, R11 ;  /* 0x0000000b280b7221 */ /* 0x000fe20000000000 */
[----:B------:R-:W-:Y:S01]  /*18b0*/  FADD R10, R39, R10 ;  /* 0x0000000a270a7221 */ /* 0x000fe20000000000 */
[----:B------:R-:W-:Y:S01]  /*18c0*/  FSEL R42, R34, RZ, P0 ;  /* 0x000000ff222a7208 */ /* 0x000fe20000000000 */
[C---:B------:R-:W-:Y:S01]  /*18d0*/  FMUL R39, R38.reuse, 0.25 ;  /* 0x3e80000026277820 */ /* 0x040fe20000400000 */
[----:B------:R-:W-:Y:S01]  /*18e0*/  FSETP.GT.AND P0, PT, |R38|, 8.50705917302346158658e+37, PT ;  /* 0x7e8000002600780b */ /* 0x000fe20003f04200 */
[----:B------:R-:W-:-:S03]  /*18f0*/  FMUL R40, R35, 0.25 ;  /* 0x3e80000023287820 */ /* 0x000fc60000400000 */
[----:B------:R-:W-:Y:S02]  /*1900*/  FSEL R44, R39, R38, P0 ;  /* 0x00000026272c7208 */ /* 0x000fe40000000000 */
[----:B------:R-:W-:Y:S02]  /*1910*/  FSEL R39, R40, R35, P0 ;  /* 0x0000002328277208 */ /* 0x000fe40000000000 */
[----:B------:R-:W-:-:S13]  /*1920*/  FSETP.GEU.AND P0, PT, |R38|, 1.175494350822287508e-38, PT ;  /* 0x008000002600780b */ /* 0x000fda0003f0e200 */
[----:B------:R-:W-:-:S04]  /*1930*/  @!P0 FMUL R44, R44, 16777216 ;  /* 0x4b8000002c2c8820 */ /* 0x000fc80000400000 */
[----:B------:R-:W0:Y:S01]  /*1940*/  MUFU.RCP R34, R44 ;  /* 0x0000002c00227308 */ /* 0x000e220000001000 */
[----:B------:R-:W-:Y:S01]  /*1950*/  @!P0 FMUL R39, R39, 16777216 ;  /* 0x4b80000027278820 */ /* 0x000fe20000400000 */
[----:B------:R-:W-:-:S03]  /*1960*/  FMUL R33, R33, R42 ;  /* 0x0000002a21217220 */ /* 0x000fc60000400000 */
[----:B0-----:R-:W-:Y:S01]  /*1970*/  FMUL R34, R34, R39 ;  /* 0x0000002722227220 */ /* 0x001fe20000400000 */
[----:B------:R-:W-:-:S04]  /*1980*/  FADD R39, R35, R32 ;  /* 0x0000002023277221 */ /* 0x000fc80000000000 */
[C---:B------:R-:W-:Y:S01]  /*1990*/  FMUL R42, R39.reuse, 0.25 ;  /* 0x3e800000272a7820 */ /* 0x040fe20000400000 */
[----:B------:R-:W-:-:S04]  /*19a0*/  FSETP.GT.AND P0, PT, |R39|, 8.50705917302346158658e+37, PT ;  /* 0x7e8000002700780b */ /* 0x000fc80003f04200 */
[----:B------:R-:W-:Y:S02]  /*19b0*/  FSEL R42, R42, R39, P0 ;  /* 0x000000272a2a7208 */ /* 0x000fe40000000000 */
[----:B------:R-:W-:Y:S02]  /*19c0*/  FSEL R40, R40, R35, P0 ;  /* 0x0000002328287208 */ /* 0x000fe40000000000 */
[----:B------:R-:W-:Y:S02]  /*19d0*/  FSETP.GEU.AND P0, PT, |R39|, 1.175494350822287508e-38, PT ;  /* 0x008000002700780b */ /* 0x000fe40003f0e200 */
[----:B------:R-:W-:-:S11]  /*19e0*/  FSEL R8, R3, R8, P4 ;  /* 0x0000000803087208 */ /* 0x000fd60002000000 */
[----:B------:R-:W-:Y:S01]  /*19f0*/  @!P0 FMUL R42, R42, 16777216 ;  /* 0x4b8000002a2a8820 */ /* 0x000fe20000400000 */
[----:B------:R-:W-:-:S05]  /*1a00*/  ISETP.GE.AND P6, PT, R25, c[0x0][0x18c], PT ;  /* 0x0000630019007a0c */ /* 0x000fca0003fc6270 */
[----:B------:R-:W0:Y:S01]  /*1a10*/  MUFU.RCP R42, R42 ;  /* 0x0000002a002a7308 */ /* 0x000e220000001000 */
[----:B---3--:R-:W-:Y:S02]  /*1a20*/  SEL R3, R4, RZ, P1 ;  /* 0x000000ff04037207 */ /* 0x008fe40000800000 */
[----:B------:R-:W-:Y:S01]  /*1a30*/  MOV R25, UR12 ;  /* 0x0000000c00197c02 */ /* 0x000fe20008000f00 */
[----:B------:R-:W-:Y:S02]  /*1a40*/  @!P0 FMUL R40, R40, 16777216 ;  /* 0x4b80000028288820 */ /* 0x000fe40000400000 */
[----:B------:R-:W-:Y:S01]  /*1a50*/  HADD2.F32 R3, -RZ, R3.H0_H0 ;  /* 0x20000003ff037230 */ /* 0x000fe20000004100 */
[----:B------:R-:W-:Y:S02]  /*1a60*/  ISETP.LT.AND P0, PT, R25, 0x240, !P6 ;  /* 0x000002401900780c */ /* 0x000fe40007701270 */
[----:B------:R-:W-:Y:S02]  /*1a70*/  ISETP.GE.AND P6, PT, R31, UR16, PT ;  /* 0x000000101f007c0c */ /* 0x000fe4000bfc6270 */
[----:B------:R-:W-:-:S02]  /*1a80*/  FSEL R9, R2, R9, P4 ;  /* 0x0000000902097208 */ /* 0x000fc40002000000 */
[----:B------:R-:W-:Y:S02]  /*1a90*/  FSEL R3, R3, RZ, !P6 ;  /* 0x000000ff03037208 */ /* 0x000fe40007000000 */
[----:B------:R-:W-:Y:S01]  /*1aa0*/  FSETP.NEU.AND P1, PT, R39, RZ, PT ;  /* 0x000000ff2700720b */ /* 0x000fe20003f2d000 */
[----:B0-----:R-:W-:Y:S02]  /*1ab0*/  FMUL R2, R42, R40 ;  /* 0x000000282a027220 */ /* 0x001fe40000400000 */
[----:B------:R-:W-:Y:S01]  /*1ac0*/  FADD R3, R3, -R28 ;  /* 0x8000001c03037221 */ /* 0x000fe20000000000 */
[----:B------:R-:W-:Y:S02]  /*1ad0*/  FSETP.NEU.AND P3, PT, R38, RZ, PT ;  /* 0x000000ff2600720b */ /* 0x000fe40003f6d000 */
[----:B------:R-:W-:Y:S01]  /*1ae0*/  FSEL R2, R2, RZ, P1 ;  /* 0x000000ff02027208 */ /* 0x000fe20000800000 */
[----:B------:R-:W-:Y:S01]  /*1af0*/  UIADD3 UR4, UR4, 0x400, URZ ;  /* 0x0000040004047890 */ /* 0x000fe2000fffe03f */
[----:B------:R-:W-:Y:S01]  /*1b00*/  FMUL R4, R3, R3 ;  /* 0x0000000303047220 */ /* 0x000fe20000400000 */
[----:B------:R-:W-:Y:S01]  /*1b10*/  ULDC UR6, c[0x0][0x18c] ;  /* 0x0000630000067ab9 */ /* 0x000fe20000000800 */
[----:B------:R-:W-:Y:S01]  /*1b20*/  FSEL R24, R15, R24, P2 ;  /* 0x000000180f187208 */ /* 0x000fe20001000000 */
[----:B------:R-:W-:Y:S01]  /*1b30*/  FMUL R2, R3, R2 ;  /* 0x0000000203027220 */ /* 0x000fe20000400000 */
[----:B------:R-:W-:Y:S01]  /*1b40*/  FSEL R34, R34, RZ, P3 ;  /* 0x000000ff22227208 */ /* 0x000fe20001800000 */
[----:B------:R-:W-:Y:S01]  /*1b50*/  FADD R15, RZ, R29 ;  /* 0x0000001dff0f7221 */ /* 0x000fe20000000000 */
[----:B------:R-:W-:Y:S01]  /*1b60*/  FMUL R3, R4, R21 ;  /* 0x0000001504037220 */ /* 0x000fe20000400000 */
[----:B------:R-:W-:Y:S01]  /*1b70*/  UISETP.GE.AND UP1, UPT, UR4, UR6, UPT ;  /* 0x000000060400728c */ /* 0x000fe2000bf26270 */
[----:B------:R-:W-:-:S02]  /*1b80*/  FSEL R7, R38, R7, P0 ;  /* 0x0000000726077208 */ /* 0x000fc40000000000 */
[----:B------:R-:W-:Y:S01]  /*1b90*/  @P0 FFMA R29, R34, R3, R15 ;  /* 0x00000003221d0223 */ /* 0x000fe2000000000f */
[----:B------:R-:W-:Y:S02]  /*1ba0*/  FSEL R32, R39, R32, P0 ;  /* 0x0000002027207208 */ /* 0x000fe40000000000 */
[----:B------:R-:W-:Y:S02]  /*1bb0*/  FSEL R3, R2, -RZ, P0 ;  /* 0x800000ff02037208 */ /* 0x000fe40000000000 */
[----:B------:R-:W-:Y:S02]  /*1bc0*/  FSEL R35, R35, -RZ, P0 ;  /* 0x800000ff23237208 */ /* 0x000fe40000000000 */
[----:B------:R-:W-:Y:S02]  /*1bd0*/  PLOP3.LUT P0, PT, PT, PT, UP1, 0x80, 0x0 ;  /* 0x000000000000781c */ /* 0x000fe40003f0f018 */
[----:B------:R-:W-:Y:S02]  /*1be0*/  FSEL R36, R36, -RZ, P4 ;  /* 0x800000ff24247208 */ /* 0x000fe40002000000 */
[----:B------:R-:W-:-:S02]  /*1bf0*/  FSEL R5, R5, -RZ, P2 ;  /* 0x800000ff05057208 */ /* 0x000fc40001000000 */
[----:B------:R-:W-:Y:S02]  /*1c00*/  FSEL R2, R33, -RZ, P5 ;  /* 0x800000ff21027208 */ /* 0x000fe40002800000 */
[----:B------:R-:W-:Y:S01]  /*1c10*/  FSEL R41, R41, -RZ, P5 ;  /* 0x800000ff29297208 */ /* 0x000fe20002800000 */
[C---:B------:R-:W-:Y:S01]  /*1c20*/  FADD R26, R36.reuse, R26 ;  /* 0x0000001a241a7221 */ /* 0x040fe20000000000 */
[----:B------:R-:W-:Y:S01]  /*1c30*/  FSEL R6, R37, R6, P2 ;  /* 0x0000000625067208 */ /* 0x000fe20001000000 */
[----:B------:R-:W-:Y:S01]  /*1c40*/  FADD R19, R36, R19 ;  /* 0x0000001324137221 */ /* 0x000fe20000000000 */
[----:B------:R-:W-:Y:S01]  /*1c50*/  FSEL R0, R43, R0, P5 ;  /* 0x000000002b007208 */ /* 0x000fe20002800000 */
[----:B------:R-:W-:Y:S01]  /*1c60*/  FADD R30, R5, R30 ;  /* 0x0000001e051e7221 */ /* 0x000fe20000000000 */
[----:B------:R-:W-:Y:S01]  /*1c70*/  FSEL R18, R45, R18, P5 ;  /* 0x000000122d127208 */ /* 0x000fe20002800000 */
[----:B------:R-:W-:Y:S01]  /*1c80*/  FADD R20, R5, R20 ;  /* 0x0000001405147221 */ /* 0x000fe20000000000 */
[----:B------:R-:W-:Y:S01]  /*1c90*/  FADD R28, R3, R28 ;  /* 0x0000001c031c7221 */ /* 0x000fe20000000000 */
[C---:B------:R-:W-:Y:S01]  /*1ca0*/  FADD R16, R35.reuse, R16 ;  /* 0x0000001023107221 */ /* 0x040fe20000000000 */
[----:B------:R-:W-:Y:S01]  /*1cb0*/  FADD R21, R35, R21 ;  /* 0x0000001523157221 */ /* 0x000fe20000000000 */
[----:B------:R-:W-:Y:S01]  /*1cc0*/  FADD R27, R2, R27 ;  /* 0x0000001b021b7221 */ /* 0x000fe20000000000 */
[C---:B------:R-:W-:Y:S01]  /*1cd0*/  FADD R17, R41.reuse, R17 ;  /* 0x0000001129117221 */ /* 0x040fe20000000000 */
[----:B------:R-:W-:Y:S01]  /*1ce0*/  FADD R22, R41, R22 ;  /* 0x0000001629167221 */ /* 0x000fe20000000000 */
[----:B------:R-:W-:Y:S01]  /*1cf0*/  @P0 CALL.REL.NOINC `(.L_x_0) ;  /* 0x0000001000000944 */ /* 0x000fe20003c00000 */
[----:B------:R-:W-:Y:S05]  /*1d00*/  BRA `(.L_x_1) ;  /* 0xffffe6c000007947 */ /* 0x000fea000383ffff */
.L_x_0:
[----:B------:R-:W-:Y:S01]  /*1d10*/  STS [R23.X8], R26 ;  /* 0x0000001a17007388 */ /* 0x000fe20000008800 */
[----:B------:R-:W-:Y:S01]  /*1d20*/  FADD R10, -R11, R10 ;  /* 0x0000000a0b0a7221 */ /* 0x000fe20000000100 */
[----:B------:R-:W-:Y:S01]  /*1d30*/  FADD R14, R13, R14 ;  /* 0x0000000e0d0e7221 */ /* 0x000fe20000000000 */
[----:B------:R-:W-:Y:S01]  /*1d40*/  UMOV UR8, 0x4 ;  /* 0x0000000400087882 */ /* 0x000fe20000000000 */
[----:B------:R-:W-:Y:S06]  /*1d50*/  BAR.SYNC 0x0 ;  /* 0x0000000000007b1d */ /* 0x000fec0000000000 */
[----:B------:R-:W-:Y:S01]  /*1d60*/  LDS R6, [R23.X8] ;  /* 0x0000000017067984 */ /* 0x000fe20000008800 */
[----:B------:R-:W-:-:S02]  /*1d70*/  ULDC.64 UR4, c[0x0][0x168] ;  /* 0x00005a0000047ab9 */ /* 0x000fc40000000a00 */
[----:B------:R-:W-:Y:S01]  /*1d80*/  ULDC.64 UR6, c[0x0][0x170] ;  /* 0x00005c0000067ab9 */ /* 0x000fe20000000a00 */
[----:B------:R-:W-:Y:S06]  /*1d90*/  BAR.SYNC 0x0 ;  /* 0x0000000000007b1d */ /* 0x000fec0000000000 */
[----:B------:R-:W-:Y:S01]  /*1da0*/  STS [R23.X8], R30 ;  /* 0x0000001e17007388 */ /* 0x000fe20000008800 */
[----:B------:R-:W-:Y:S02]  /*1db0*/  UIMAD.WIDE UR4, UR12, UR8, UR4 ;  /* 0x000000080c0472a5 */ /* 0x000fe4000f8e0204 */
[----:B------:R-:W-:Y:S01]  /*1dc0*/  UIMAD.WIDE UR6, UR12, UR8, UR6 ;  /* 0x000000080c0672a5 */ /* 0x000fe2000f8e0206 */
[----:B------:R-:W-:Y:S06]  /*1dd0*/  BAR.SYNC 0x0 ;  /* 0x0000000000007b1d */ /* 0x000fec0000000000 */
[----:B------:R-:W0:Y:S04]  /*1de0*/  LDS R7, [R23.X8] ;  /* 0x0000000017077984 */ /* 0x000e280000008800 */
[----:B------:R-:W-:Y:S06]  /*1df0*/  BAR.SYNC 0x0 ;  /* 0x0000000000007b1d */ /* 0x000fec0000000000 */
[----:B------:R-:W-:Y:S04]  /*1e00*/  STS [R23.X8], R16 ;  /* 0x0000001017007388 */ /* 0x000fe80000008800 */
[----:B------:R-:W-:Y:S06]  /*1e10*/  BAR.SYNC 0x0 ;  /* 0x0000000000007b1d */ /* 0x000fec0000000000 */
[----:B------:R-:W1:Y:S04]  /*1e20*/  LDS R8, [R23.X8] ;  /* 0x0000000017087984 */ /* 0x000e680000008800 */
[----:B------:R-:W-:Y:S06]  /*1e30*/  BAR.SYNC 0x0 ;  /* 0x0000000000007b1d */ /* 0x000fec0000000000 */
[----:B------:R-:W-:Y:S04]  /*1e40*/  STS [R23.X8], R17 ;  /* 0x0000001117007388 */ /* 0x000fe80000008800 */
[----:B------:R-:W-:Y:S06]  /*1e50*/  BAR.SYNC 0x0 ;  /* 0x0000000000007b1d */ /* 0x000fec0000000000 */
[----:B------:R-:W2:Y:S01]  /*1e60*/  LDS R9, [R23.X8] ;  /* 0x0000000017097984 */ /* 0x000ea20000008800 */
[----:B0-----:R-:W-:-:S04]  /*1e70*/  FADD R15, R6, R7 ;  /* 0x00000007060f7221 */ /* 0x001fc80000000000 */
[C---:B------:R-:W-:Y:S01]  /*1e80*/  FMUL R0, R15.reuse, 0.25 ;  /* 0x3e8000000f007820 */ /* 0x040fe20000400000 */
[----:B------:R-:W-:Y:S06]  /*1e90*/  BAR.SYNC 0x0 ;  /* 0x0000000000007b1d */ /* 0x000fec0000000000 */
[C---:B------:R-:W-:Y:S02]  /*1ea0*/  FSETP.GEU.AND P2, PT, |R15|.reuse, 1.175494350822287508e-38, PT ;  /* 0x008000000f00780b */ /* 0x040fe40003f4e200 */
[----:B------:R-:W-:-:S04]  /*1eb0*/  FSETP.GT.AND P0, PT, |R15|, 8.50705917302346158658e+37, PT ;  /* 0x7e8000000f00780b */ /* 0x000fc80003f04200 */
[----:B------:R-:W-:Y:S01]  /*1ec0*/  FSEL R16, R0, R15, P0 ;  /* 0x0000000f00107208 */ /* 0x000fe20000000000 */
[----:B-1----:R-:W-:-:S04]  /*1ed0*/  FADD R2, R8, R15 ;  /* 0x0000000f08027221 */ /* 0x002fc80000000000 */
[----:B------:R-:W-:Y:S02]  /*1ee0*/  FMUL R17, R2, 0.25 ;  /* 0x3e80000002117820 */ /* 0x000fe40000400000 */
[----:B------:R-:W-:Y:S01]  /*1ef0*/  @!P2 FMUL R16, R16, 16777216 ;  /* 0x4b8000001010a820 */ /* 0x000fe20000400000 */
[C---:B------:R-:W-:Y:S01]  /*1f00*/  FSETP.GEU.AND P3, PT, |R2|.reuse, 1.175494350822287508e-38, PT ;  /* 0x008000000200780b */ /* 0x040fe20003f6e200 */
[----:B------:R-:W-:Y:S01]  /*1f10*/  @P0 FMUL R7, R7, 0.25 ;  /* 0x3e80000007070820 */ /* 0x000fe20000400000 */
[----:B------:R-:W-:-:S03]  /*1f20*/  FSETP.GT.AND P1, PT, |R2|, 8.50705917302346158658e+37, PT ;  /* 0x7e8000000200780b */ /* 0x000fc60003f24200 */
[----:B------:R-:W0:Y:S01]  /*1f30*/  MUFU.RCP R16, R16 ;  /* 0x0000001000107308 */ /* 0x000e220000001000 */
[----:B------:R-:W-:Y:S01]  /*1f40*/  @!P2 FMUL R7, R7, 16777216 ;  /* 0x4b8000000707a820 */ /* 0x000fe20000400000 */
[----:B------:R-:W-:Y:S02]  /*1f50*/  FSEL R18, R17, R2, P1 ;  /* 0x0000000211127208 */ /* 0x000fe40000800000 */
[----:B------:R-:W-:-:S04]  /*1f60*/  FSETP.NEU.AND P2, PT, R15, RZ, PT ;  /* 0x000000ff0f00720b */ /* 0x000fc80003f4d000 */
[----:B------:R-:W-:Y:S01]  /*1f70*/  @!P3 FMUL R18, R18, 16777216 ;  /* 0x4b8000001212b820 */ /* 0x000fe20000400000 */
[----:B--2---:R-:W-:Y:S01]  /*1f80*/  FADD R0, R9, R2 ;  /* 0x0000000209007221 */ /* 0x004fe20000000000 */
[----:B------:R-:W-:Y:S01]  /*1f90*/  @P1 FMUL R8, R8, 0.25 ;  /* 0x3e80000008081820 */ /* 0x000fe20000400000 */
[----:B------:R-:W-:Y:S01]  /*1fa0*/  FSETP.NEU.AND P1, PT, R2, RZ, PT ;  /* 0x000000ff0200720b */ /* 0x000fe20003f2d000 */
[----:B------:R-:W1:Y:S01]  /*1fb0*/  MUFU.RCP R21, R18 ;  /* 0x0000001200157308 */ /* 0x000e620000001000 */
[C---:B------:R-:W-:Y:S01]  /*1fc0*/  FMUL R19, R0.reuse, 0.25 ;  /* 0x3e80000000137820 */ /* 0x040fe20000400000 */
[----:B------:R-:W-:Y:S01]  /*1fd0*/  FSETP.GEU.AND P4, PT, |R0|, 1.175494350822287508e-38, PT ;  /* 0x008000000000780b */ /* 0x000fe20003f8e200 */
[----:B------:R-:W-:Y:S01]  /*1fe0*/  @!P3 FMUL R8, R8, 16777216 ;  /* 0x4b8000000808b820 */ /* 0x000fe20000400000 */
[----:B0-----:R-:W-:Y:S01]  /*1ff0*/  FMUL R17, R16, R7 ;  /* 0x0000000710117220 */ /* 0x001fe20000400000 */
[----:B------:R-:W-:Y:S01]  /*2000*/  FSETP.GT.AND P0, PT, |R0|, 8.50705917302346158658e+37, PT ;  /* 0x7e8000000000780b */ /* 0x000fe20003f04200 */
[----:B------:R-:W0:Y:S03]  /*2010*/  SHFL.BFLY PT, R7, R0, 0x10, 0x1f ;  /* 0x0e001f0000077f89 */ /* 0x000e2600000e0000 */
[----:B------:R-:W-:Y:S01]  /*2020*/  FSEL R16, R19, R0, P0 ;  /* 0x0000000013107208 */ /* 0x000fe20000000000 */
[----:B------:R-:W-:Y:S01]  /*2030*/  FMUL R19, R10, R10 ;  /* 0x0000000a0a137220 */ /* 0x000fe20000400000 */
[----:B------:R-:W-:-:S03]  /*2040*/  FSEL R17, R17, RZ, P2 ;  /* 0x000000ff11117208 */ /* 0x000fc60001000000 */
[----:B------:R-:W-:Y:S01]  /*2050*/  FMUL R19, R6, R19 ;  /* 0x0000001306137220 */ /* 0x000fe20000400000 */
[----:B------:R-:W-:Y:S01]  /*2060*/  @!P4 FMUL R16, R16, 16777216 ;  /* 0x4b8000001010c820 */ /* 0x000fe20000400000 */
[----:B-1----:R-:W-:Y:S01]  /*2070*/  FMUL R21, R21, R8 ;  /* 0x0000000815157220 */ /* 0x002fe20000400000 */
[----:B------:R-:W-:Y:S01]  /*2080*/  FFMA R11, R10, R17, R11 ;  /* 0x000000110a0b7223 */ /* 0x000fe2000000000b */
[----:B------:R-:W-:Y:S01]  /*2090*/  @P0 FMUL R9, R9, 0.25 ;  /* 0x3e80000009090820 */ /* 0x000fe20000400000 */
[----:B------:R-:W-:Y:S02]  /*20a0*/  FFMA R14, R17, R19, R14 ;  /* 0x00000013110e7223 */ /* 0x000fe4000000000e */
[----:B------:R-:W1:Y:S01]  /*20b0*/  MUFU.RCP R16, R16 ;  /* 0x0000001000107308 */ /* 0x000e620000001000 */
[----:B------:R-:W-:Y:S01]  /*20c0*/  @!P4 FMUL R9, R9, 16777216 ;  /* 0x4b8000000909c820 */ /* 0x000fe20000400000 */
[----:B------:R-:W-:Y:S01]  /*20d0*/  FADD R28, -R11, R28 ;  /* 0x0000001c0b1c7221 */ /* 0x000fe20000000100 */
[----:B------:R-:W-:Y:S01]  /*20e0*/  FSEL R21, R21, RZ, P1 ;  /* 0x000000ff15157208 */ /* 0x000fe20000800000 */
[----:B------:R-:W-:Y:S01]  /*20f0*/  FADD R14, R14, R29 ;  /* 0x0000001d0e0e7221 */ /* 0x000fe20000000000 */
[----:B------:R-:W-:Y:S01]  /*2100*/  FSETP.NEU.AND P1, PT, R0, RZ, PT ;  /* 0x000000ff0000720b */ /* 0x000fe20003f2d000 */
[----:B------:R-:W-:-:S02]  /*2110*/  FMUL R8, R28, R28 ;  /* 0x0000001c1c087220 */ /* 0x000fc40000400000 */
[----:B------:R-:W-:Y:S01]  /*2120*/  FFMA R28, R28, R21, R11 ;  /* 0x000000151c1c7223 */ /* 0x000fe2000000000b */
[----:B0-----:R-:W-:Y:S01]  /*2130*/  FADD R6, R0, R7 ;  /* 0x0000000700067221 */ /* 0x001fe20000000000 */
[----:B------:R-:W-:Y:S02]  /*2140*/  FMUL R8, R15, R8 ;  /* 0x000000080f087220 */ /* 0x000fe40000400000 */
[----:B------:R-:W-:Y:S02]  /*2150*/  FADD R27, -R28, R27 ;  /* 0x0000001b1c1b7221 */ /* 0x000fe40000000100 */
[----:B------:R-:W-:Y:S01]  /*2160*/  FSETP.GEU.AND P2, PT, |R6|, 1.175494350822287508e-38, PT ;  /* 0x008000000600780b */ /* 0x000fe20003f4e200 */
[----:B------:R-:W0:Y:S01]  /*2170*/  SHFL.BFLY PT, R13, R6, 0x8, 0x1f ;  /* 0x0d001f00060d7f89 */ /* 0x000e2200000e0000 */
[----:B-1----:R-:W-:Y:S01]  /*2180*/  FMUL R16, R16, R9 ;  /* 0x0000000910107220 */ /* 0x002fe20000400000 */
[C---:B------:R-:W-:Y:S01]  /*2190*/  FMUL R9, R6.reuse, 0.25 ;  /* 0x3e80000006097820 */ /* 0x040fe20000400000 */
[----:B------:R-:W-:Y:S01]  /*21a0*/  FSETP.GT.AND P0, PT, |R6|, 8.50705917302346158658e+37, PT ;  /* 0x7e8000000600780b */ /* 0x000fe20003f04200 */
[----:B------:R-:W-:-:S02]  /*21b0*/  FFMA R21, R21, R8, R14 ;  /* 0x0000000815157223 */ /* 0x000fc4000000000e */
[----:B------:R-:W-:Y:S02]  /*21c0*/  FSEL R16, R16, RZ, P1 ;  /* 0x000000ff10107208 */ /* 0x000fe40000800000 */
[----:B------:R-:W-:Y:S01]  /*21d0*/  FSEL R10, R9, R6, P0 ;  /* 0x00000006090a7208 */ /* 0x000fe20000000000 */
[----:B------:R-:W-:Y:S01]  /*21e0*/  FADD R21, R21, R12 ;  /* 0x0000000c15157221 */ /* 0x000fe20000000000 */
[----:B------:R-:W-:Y:S01]  /*21f0*/  FSETP.NEU.AND P1, PT, R6, RZ, PT ;  /* 0x000000ff0600720b */ /* 0x000fe20003f2d000 */
[C---:B------:R-:W-:Y:S01]  /*2200*/  FFMA R28, R27.reuse, R16, R28 ;  /* 0x000000101b1c7223 */ /* 0x040fe2000000001c */
[----:B------:R-:W-:Y:S01]  /*2210*/  FMUL R27, R27, R27 ;  /* 0x0000001b1b1b7220 */ /* 0x000fe20000400000 */
[----:B------:R-:W-:-:S03]  /*2220*/  @!P2 FMUL R10, R10, 16777216 ;  /* 0x4b8000000a0aa820 */ /* 0x000fc60000400000 */
[----:B------:R-:W1:Y:S01]  /*2230*/  SHFL.BFLY PT, R9, R28, 0x10, 0x1f ;  /* 0x0e001f001c097f89 */ /* 0x000e6200000e0000 */
[----:B------:R-:W-:Y:S01]  /*2240*/  FMUL R27, R2, R27 ;  /* 0x0000001b021b7220 */ /* 0x000fe20000400000 */
[----:B------:R-:W-:Y:S01]  /*2250*/  @P0 FMUL R7, R7, 0.25 ;  /* 0x3e80000007070820 */ /* 0x000fe20000400000 */
[----:B------:R-:W2:Y:S02]  /*2260*/  MUFU.RCP R10, R10 ;  /* 0x0000000a000a7308 */ /* 0x000ea40000001000 */
[----:B------:R-:W-:Y:S01]  /*2270*/  FFMA R21, R16, R27, R21 ;  /* 0x0000001b10157223 */ /* 0x000fe20000000015 */
[----:B------:R-:W-:Y:S01]  /*2280*/  @!P2 FMUL R7, R7, 16777216 ;  /* 0x4b8000000707a820 */ /* 0x000fe20000400000 */
[----:B0-----:R-:W-:-:S03]  /*2290*/  FADD R2, R6, R13 ;  /* 0x0000000d06027221 */ /* 0x001fc60000000000 */
[----:B------:R-:W0:Y:S01]  /*22a0*/  SHFL.BFLY PT, R8, R21, 0x10, 0x1f ;  /* 0x0e001f0015087f89 */ /* 0x000e2200000e0000 */
[C---:B------:R-:W-:Y:S01]  /*22b0*/  FMUL R11, R2.reuse, 0.25 ;  /* 0x3e800000020b7820 */ /* 0x040fe20000400000 */
[C---:B------:R-:W-:Y:S02]  /*22c0*/  FSETP.GEU.AND P2, PT, |R2|.reuse, 1.175494350822287508e-38, PT ;  /* 0x008000000200780b */ /* 0x040fe40003f4e200 */
[----:B------:R-:W3:Y:S01]  /*22d0*/  SHFL.BFLY PT, R15, R2, 0x4, 0x1f ;  /* 0x0c801f00020f7f89 */ /* 0x000ee200000e0000 */
[----:B------:R-:W-:Y:S01]  /*22e0*/  FSETP.GT.AND P0, PT, |R2|, 8.50705917302346158658e+37, PT ;  /* 0x7e8000000200780b */ /* 0x000fe20003f04200 */
[----:B--2---:R-:W-:-:S03]  /*22f0*/  FMUL R7, R10, R7 ;  /* 0x000000070a077220 */ /* 0x004fc60000400000 */
[----:B------:R-:W-:Y:S02]  /*2300*/  FSEL R10, R11, R2, P0 ;  /* 0x000000020b0a7208 */ /* 0x000fe40000000000 */
[----:B------:R-:W-:Y:S01]  /*2310*/  FSEL R7, R7, RZ, P1 ;  /* 0x000000ff07077208 */ /* 0x000fe20000800000 */
[----:B-1----:R-:W-:-:S03]  /*2320*/  FADD R9, -R28, R9 ;  /* 0x000000091c097221 */ /* 0x002fc60000000100 */
[----:B------:R-:W-:Y:S01]  /*2330*/  @!P2 FMUL R10, R10, 16777216 ;  /* 0x4b8000000a0aa820 */ /* 0x000fe20000400000 */
[----:B------:R-:W-:Y:S02]  /*2340*/  FSETP.NEU.AND P1, PT, R2, RZ, PT ;  /* 0x000000ff0200720b */ /* 0x000fe40003f2d000 */
[----:B------:R-:W-:Y:S01]  /*2350*/  @P0 FMUL R13, R13, 0.25 ;  /* 0x3e8000000d0d0820 */ /* 0x000fe20000400000 */
[C---:B------:R-:W-:Y:S01]  /*2360*/  FFMA R28, R9.reuse, R7, R28 ;  /* 0x00000007091c7223 */ /* 0x040fe2000000001c */
[----:B------:R-:W-:Y:S01]  /*2370*/  FMUL R9, R9, R9 ;  /* 0x0000000909097220 */ /* 0x000fe20000400000 */
[----:B------:R-:W1:Y:S01]  /*2380*/  MUFU.RCP R10, R10 ;  /* 0x0000000a000a7308 */ /* 0x000e620000001000 */
[----:B------:R-:W-:Y:S02]  /*2390*/  @!P2 FMUL R13, R13, 16777216 ;  /* 0x4b8000000d0da820 */ /* 0x000fe40000400000 */
[----:B------:R-:W2:Y:S01]  /*23a0*/  SHFL.BFLY PT, R11, R28, 0x8, 0x1f ;  /* 0x0d001f001c0b7f89 */ /* 0x000ea200000e0000 */
[----:B0-----:R-:W-:Y:S01]  /*23b0*/  FADD R8, R21, R8 ;  /* 0x0000000815087221 */ /* 0x001fe20000000000 */
[----:B------:R-:W-:Y:S01]  /*23c0*/  FMUL R9, R0, R9 ;  /* 0x0000000900097220 */ /* 0x000fe20000400000 */
[----:B---3--:R-:W-:-:S03]  /*23d0*/  FADD R0, R2, R15 ;  /* 0x0000000f02007221 */ /* 0x008fc60000000000 */
[----:B------:R-:W-:Y:S01]  /*23e0*/  FFMA R8, R7, R9, R8 ;  /* 0x0000000907087223 */ /* 0x000fe20000000008 */
[C---:B------:R-:W-:Y:S01]  /*23f0*/  FMUL R9, R0.reuse, 0.25 ;  /* 0x3e80000000097820 */ /* 0x040fe20000400000 */
[C---:B------:R-:W-:Y:S01]  /*2400*/  FSETP.GEU.AND P2, PT, |R0|.reuse, 1.175494350822287508e-38, PT ;  /* 0x008000000000780b */ /* 0x040fe20003f4e200 */
[----:B------:R-:W0:Y:S01]  /*2410*/  SHFL.BFLY PT, R17, R0, 0x2, 0x1f ;  /* 0x0c401f0000117f89 */ /* 0x000e2200000e0000 */
[----:B------:R-:W-:-:S03]  /*2420*/  FSETP.GT.AND P0, PT, |R0|, 8.50705917302346158658e+37, PT ;  /* 0x7e8000000000780b */ /* 0x000fc60003f04200 */
[----:B------:R-:W3:Y:S01]  /*2430*/  SHFL.BFLY PT, R7, R8, 0x8, 0x1f ;  /* 0x0d001f0008077f89 */ /* 0x000ee200000e0000 */
[----:B-1----:R-:W-:Y:S01]  /*2440*/  FMUL R13, R10, R13 ;  /* 0x0000000d0a0d7220 */ /* 0x002fe20000400000 */
[----:B------:R-:W-:-:S04]  /*2450*/  FSEL R10, R9, R0, P0 ;  /* 0x00000000090a7208 */ /* 0x000fc80000000000 */
[----:B------:R-:W-:Y:S02]  /*2460*/  FSEL R13, R13, RZ, P1 ;  /* 0x000000ff0d0d7208 */ /* 0x000fe40000800000 */
[----:B------:R-:W-:Y:S01]  /*2470*/  @!P2 FMUL R10, R10, 16777216 ;  /* 0x4b8000000a0aa820 */ /* 0x000fe20000400000 */
[----:B------:R-:W-:Y:S01]  /*2480*/  FSETP.NEU.AND P1, PT, R0, RZ, PT ;  /* 0x000000ff0000720b */ /* 0x000fe20003f2d000 */
[----:B--2---:R-:W-:Y:S01]  /*2490*/  FADD R11, -R28, R11 ;  /* 0x0000000b1c0b7221 */ /* 0x004fe20000000100 */
[----:B------:R-:W-:-:S03]  /*24a0*/  @P0 FMUL R15, R15, 0.25 ;  /* 0x3e8000000f0f0820 */ /* 0x000fc60000400000 */
[C---:B------:R-:W-:Y:S01]  /*24b0*/  FFMA R28, R11.reuse, R13, R28 ;  /* 0x0000000d0b1c7223 */ /* 0x040fe2000000001c */
[----:B------:R-:W-:Y:S01]  /*24c0*/  FMUL R11, R11, R11 ;  /* 0x0000000b0b0b7220 */ /* 0x000fe20000400000 */
[----:B------:R-:W1:Y:S01]  /*24d0*/  MUFU.RCP R10, R10 ;  /* 0x0000000a000a7308 */ /* 0x000e620000001000 */
[----:B------:R-:W-:Y:S02]  /*24e0*/  @!P2 FMUL R15, R15, 16777216 ;  /* 0x4b8000000f0fa820 */ /* 0x000fe40000400000 */
[----:B------:R-:W2:Y:S01]  /*24f0*/  SHFL.BFLY PT, R9, R28, 0x4, 0x1f ;  /* 0x0c801f001c097f89 */ /* 0x000ea200000e0000 */
[----:B------:R-:W-:Y:S01]  /*2500*/  FMUL R11, R6, R11 ;  /* 0x0000000b060b7220 */ /* 0x000fe20000400000 */
[----:B0-----:R-:W-:Y:S01]  /*2510*/  FADD R6, R0, R17 ;  /* 0x0000001100067221 */ /* 0x001fe20000000000 */
[----:B---3--:R-:W-:-:S04]  /*2520*/  FADD R8, R8, R7 ;  /* 0x0000000708087221 */ /* 0x008fc80000000000 */
[C---:B------:R-:W-:Y:S01]  /*2530*/  FSETP.GEU.AND P2, PT, |R6|.reuse, 1.175494350822287508e-38, PT ;  /* 0x008000000600780b */ /* 0x040fe20003f4e200 */
[----:B------:R-:W0:Y:S01]  /*2540*/  SHFL.BFLY PT, R19, R6, 0x1, 0x1f ;  /* 0x0c201f0006137f89 */ /* 0x000e2200000e0000 */
[----:B------:R-:W-:Y:S01]  /*2550*/  FFMA R8, R13, R11, R8 ;  /* 0x0000000b0d087223 */ /* 0x000fe20000000008 */
[C---:B------:R-:W-:Y:S01]  /*2560*/  FMUL R13, R6.reuse, 0.25 ;  /* 0x3e800000060d7820 */ /* 0x040fe20000400000 */
[----:B------:R-:W-:Y:S01]  /*2570*/  FSETP.GT.AND P0, PT, |R6|, 8.50705917302346158658e+37, PT ;  /* 0x7e8000000600780b */ /* 0x000fe20003f04200 */
[----:B-1----:R-:W-:Y:S02]  /*2580*/  FMUL R15, R10, R15 ;  /* 0x0000000f0a0f7220 */ /* 0x002fe40000400000 */
[----:B------:R-:W1:Y:S01]  /*2590*/  SHFL.BFLY PT, R7, R8, 0x4, 0x1f ;  /* 0x0c801f0008077f89 */ /* 0x000e6200000e0000 */
[----:B------:R-:W-:Y:S02]  /*25a0*/  FSEL R13, R13, R6, P0 ;  /* 0x000000060d0d7208 */ /* 0x000fe40000000000 */
[----:B------:R-:W-:-:S03]  /*25b0*/  FSEL R15, R15, RZ, P1 ;  /* 0x000000ff0f0f7208 */ /* 0x000fc60000800000 */
[----:B------:R-:W-:Y:S01]  /*25c0*/  @!P2 FMUL R13, R13, 16777216 ;  /* 0x4b8000000d0da820 */ /* 0x000fe20000400000 */
[----:B--2---:R-:W-:-:S03]  /*25d0*/  FADD R9, -R28, R9 ;  /* 0x000000091c097221 */ /* 0x004fc60000000100 */
[----:B------:R-:W2:Y:S01]  /*25e0*/  MUFU.RCP R10, R13 ;  /* 0x0000000d000a7308 */ /* 0x000ea20000001000 */
[----:B------:R-:W-:Y:S01]  /*25f0*/  @P0 FMUL R17, R17, 0.25 ;  /* 0x3e80000011110820 */ /* 0x000fe20000400000 */
[----:B------:R-:W-:Y:S01]  /*2600*/  FSETP.NEU.AND P0, PT, R6, RZ, PT ;  /* 0x000000ff0600720b */ /* 0x000fe20003f0d000 */
[C---:B------:R-:W-:Y:S01]  /*2610*/  FMUL R11, R9.reuse, R9 ;  /* 0x00000009090b7220 */ /* 0x040fe20000400000 */
[----:B------:R-:W-:Y:S01]  /*2620*/  FFMA R9, R9, R15, R28 ;  /* 0x0000000f09097223 */ /* 0x000fe2000000001c */
[----:B------:R-:W-:Y:S02]  /*2630*/  @!P2 FMUL R17, R17, 16777216 ;  /* 0x4b8000001111a820 */ /* 0x000fe40000400000 */
[----:B------:R-:W-:Y:S01]  /*2640*/  FMUL R11, R2, R11 ;  /* 0x0000000b020b7220 */ /* 0x000fe20000400000 */
[----:B0-----:R-:W-:Y:S01]  /*2650*/  FADD R12, R6, R19 ;  /* 0x00000013060c7221 */ /* 0x001fe20000000000 */
[----:B------:R-:W0:Y:S01]  /*2660*/  SHFL.BFLY PT, R2, R9, 0x2, 0x1f ;  /* 0x0c401f0009027f89 */ /* 0x000e2200000e0000 */
[----:B-1----:R-:W-:-:S03]  /*2670*/  FADD R8, R8, R7 ;  /* 0x0000000708087221 */ /* 0x002fc60000000000 */
[----:B------:R-:W-:Y:S01]  /*2680*/  FSETP.GEU.AND P1, PT, |R12|, 1.175494350822287508e-38, PT ;  /* 0x008000000c00780b */ /* 0x000fe20003f2e200 */
[----:B--2---:R-:W-:Y:S01]  /*2690*/  FMUL R10, R10, R17 ;  /* 0x000000110a0a7220 */ /* 0x004fe20000400000 */
[----:B------:R-:W-:-:S04]  /*26a0*/  FFMA R8, R15, R11, R8 ;  /* 0x0000000b0f087223 */ /* 0x000fc80000000008 */
[----:B------:R-:W-:Y:S01]  /*26b0*/  FSEL R10, R10, RZ, P0 ;  /* 0x000000ff0a0a7208 */ /* 0x000fe20000000000 */
[----:B------:R-:W1:Y:S01]  /*26c0*/  SHFL.BFLY PT, R7, R8, 0x2, 0x1f ;  /* 0x0c401f0008077f89 */ /* 0x000e6200000e0000 */
[----:B------:R-:W-:Y:S01]  /*26d0*/  FSETP.GT.AND P0, PT, |R12|, 8.50705917302346158658e+37, PT ;  /* 0x7e8000000c00780b */ /* 0x000fe20003f04200 */
[----:B0-----:R-:W-:-:S12]  /*26e0*/  FADD R2, -R9, R2 ;  /* 0x0000000209027221 */ /* 0x001fd80000000100 */
[----:B------:R-:W-:Y:S01]  /*26f0*/  @P0 FMUL R19, R19, 0.25 ;  /* 0x3e80000013130820 */ /* 0x000fe20000400000 */
[C---:B------:R-:W-:Y:S01]  /*2700*/  FMUL R11, R2.reuse, R2 ;  /* 0x00000002020b7220 */ /* 0x040fe20000400000 */
[----:B------:R-:W-:Y:S01]  /*2710*/  FFMA R2, R2, R10, R9 ;  /* 0x0000000a02027223 */ /* 0x000fe20000000009 */
[----:B------:R-:W-:Y:S01]  /*2720*/  FMUL R9, R12, 0.25 ;  /* 0x3e8000000c097820 */ /* 0x000fe20000400000 */
[----:B------:R-:W-:Y:S01]  /*2730*/  @!P1 FMUL R19, R19, 16777216 ;  /* 0x4b80000013139820 */ /* 0x000fe20000400000 */
[----:B------:R-:W-:Y:S02]  /*2740*/  FMUL R11, R0, R11 ;  /* 0x0000000b000b7220 */ /* 0x000fe40000400000 */
[----:B------:R-:W0:Y:S01]  /*2750*/  S2R R0, SR_TID.X ;  /* 0x0000000000007919 */ /* 0x000e220000002100 */
[----:B------:R-:W-:Y:S01]  /*2760*/  FSEL R13, R9, R12, P0 ;  /* 0x0000000c090d7208 */ /* 0x000fe20000000000 */
[----:B-1----:R-:W-:Y:S02]  /*2770*/  FADD R7, R8, R7 ;  /* 0x0000000708077221 */ /* 0x002fe40000000000 */
[----:B------:R-:W1:Y:S01]  /*2780*/  SHFL.BFLY PT, R9, R2, 0x1, 0x1f ;  /* 0x0c201f0002097f89 */ /* 0x000e6200000e0000 */
[----:B------:R-:W-:Y:S01]  /*2790*/  FSETP.NEU.AND P0, PT, R12, RZ, PT ;  /* 0x000000ff0c00720b */ /* 0x000fe20003f0d000 */
[----:B------:R-:W-:Y:S01]  /*27a0*/  @!P1 FMUL R13, R13, 16777216 ;  /* 0x4b8000000d0d9820 */ /* 0x000fe20000400000 */
[----:B------:R-:W-:-:S03]  /*27b0*/  FFMA R7, R10, R11, R7 ;  /* 0x0000000b0a077223 */ /* 0x000fc60000000007 */
[----:B------:R-:W2:Y:S02]  /*27c0*/  MUFU.RCP R10, R13 ;  /* 0x0000000d000a7308 */ /* 0x000ea40000001000 */
[----:B------:R-:W3:Y:S01]  /*27d0*/  SHFL.BFLY PT, R8, R7, 0x1, 0x1f ;  /* 0x0c201f0007087f89 */ /* 0x000ee200000e0000 */
[----:B0-----:R-:W-:Y:S01]  /*27e0*/  ISETP.GE.AND P1, PT, R0, 0x8, PT ;  /* 0x000000080000780c */ /* 0x001fe20003f26270 */
[----:B--2---:R-:W-:Y:S01]  /*27f0*/  FMUL R10, R10, R19 ;  /* 0x000000130a0a7220 */ /* 0x004fe20000400000 */
[----:B-1----:R-:W-:-:S04]  /*2800*/  FADD R9, -R2, R9 ;  /* 0x0000000902097221 */ /* 0x002fc80000000100 */
[----:B------:R-:W-:Y:S01]  /*2810*/  FSEL R10, R10, RZ, P0 ;  /* 0x000000ff0a0a7208 */ /* 0x000fe20000000000 */
[----:B------:R-:W-:Y:S01]  /*2820*/  FMUL R15, R9, R9 ;  /* 0x00000009090f7220 */ /* 0x000fe20000400000 */
[----:B------:R-:W-:-:S03]  /*2830*/  LOP3.LUT P0, RZ, R0, 0x1f, RZ, 0xc0, !PT ;  /* 0x0000001f00ff7812 */ /* 0x000fc6000780c0ff */
[----:B------:R-:W-:Y:S01]  /*2840*/  FMUL R15, R6, R15 ;  /* 0x0000000f060f7220 */ /* 0x000fe20000400000 */
[----:B---3--:R-:W-:Y:S01]  /*2850*/  FADD R11, R7, R8 ;  /* 0x00000008070b7221 */ /* 0x008fe20000000000 */
[----:B------:R-:W-:Y:S01]  /*2860*/  SHF.R.U32.HI R6, RZ, 0x3, R0 ;  /* 0x00000003ff067819 */ /* 0x000fe20000011600 */
[----:B------:R-:W-:Y:S02]  /*2870*/  FFMA R2, R9, R10, R2 ;  /* 0x0000000a09027223 */ /* 0x000fe40000000002 */
[----:B------:R-:W-:Y:S01]  /*2880*/  FFMA R10, R10, R15, R11 ;  /* 0x0000000f0a0a7223 */ /* 0x000fe2000000000b */
[----:B------:R-:W-:-:S05]  /*2890*/  LOP3.LUT R7, R6, 0x1c, RZ, 0xc0, !PT ;  /* 0x0000001c06077812 */ /* 0x000fca00078ec0ff */
[----:B------:R-:W-:Y:S04]  /*28a0*/  @!P0 STS [R7+0x40], R12 ;  /* 0x0000400c07008388 */ /* 0x000fe80000000800 */
[----:B------:R-:W-:Y:S04]  /*28b0*/  @!P0 STS [R7], R2 ;  /* 0x0000000207008388 */ /* 0x000fe80000000800 */
[----:B------:R-:W-:Y:S04]  /*28c0*/  @!P0 STS [R7+0x20], R10 ;  /* 0x0000200a07008388 */ /* 0x000fe80000000800 */
[----:B------:R-:W-:Y:S06]  /*28d0*/  BAR.SYNC 0x0 ;  /* 0x0000000000007b1d */ /* 0x000fec0000000000 */
[----:B------:R-:W0:Y:S04]  /*28e0*/  @!P1 LDS R5, [R0.X4+0x40] ;  /* 0x0000400000059984 */ /* 0x000e280000004800 */
[----:B------:R-:W1:Y:S04]  /*28f0*/  @!P1 LDS R3, [R0.X4] ;  /* 0x0000000000039984 */ /* 0x000e680000004800 */
[----:B------:R-:W2:Y:S04]  /*2900*/  @!P1 LDS R4, [R0.X4+0x20] ;  /* 0x0000200000049984 */ /* 0x000ea80000004800 */
[----:B0-----:R-:W0:Y:S04]  /*2910*/  SHFL.BFLY PT, R6, R5, 0x4, 0x1f ;  /* 0x0c801f0005067f89 */ /* 0x001e2800000e0000 */
[----:B-1----:R-:W1:Y:S04]  /*2920*/  SHFL.BFLY PT, R2, R3, 0x4, 0x1f ;  /* 0x0c801f0003027f89 */ /* 0x002e6800000e0000 */
[----:B--2---:R-:W2:Y:S01]  /*2930*/  SHFL.BFLY PT, R7, R4, 0x4, 0x1f ;  /* 0x0c801f0004077f89 */ /* 0x004ea200000e0000 */
[----:B0-----:R-:W-:-:S04]  /*2940*/  FADD R8, R5, R6 ;  /* 0x0000000605087221 */ /* 0x001fc80000000000 */
[C---:B------:R-:W-:Y:S01]  /*2950*/  FMUL R9, R8.reuse, 0.25 ;  /* 0x3e80000008097820 */ /* 0x040fe20000400000 */
[C---:B------:R-:W-:Y:S01]  /*2960*/  FSETP.GEU.AND P1, PT, |R8|.reuse, 1.175494350822287508e-38, PT ;  /* 0x008000000800780b */ /* 0x040fe20003f2e200 */
[----:B------:R-:W0:Y:S01]  /*2970*/  SHFL.BFLY PT, R11, R8, 0x2, 0x1f ;  /* 0x0c401f00080b7f89 */ /* 0x000e2200000e0000 */
[----:B------:R-:W-:Y:S01]  /*2980*/  FSETP.GT.AND P0, PT, |R8|, 8.50705917302346158658e+37, PT ;  /* 0x7e8000000800780b */ /* 0x000fe20003f04200 */
[----:B-1----:R-:W-:Y:S01]  /*2990*/  FADD R2, -R3, R2 ;  /* 0x0000000203027221 */ /* 0x002fe20000000100 */
[----:B--2---:R-:W-:Y:S02]  /*29a0*/  FADD R7, R4, R7 ;  /* 0x0000000704077221 */ /* 0x004fe40000000000 */
[----:B------:R-:W-:Y:S01]  /*29b0*/  FSEL R9, R9, R8, P0 ;  /* 0x0000000809097208 */ /* 0x000fe20000000000 */
[----:B------:R-:W-:-:S04]  /*29c0*/  FMUL R10, R2, R2 ;  /* 0x00000002020a7220 */ /* 0x000fc80000400000 */
[----:B------:R-:W-:Y:S02]  /*29d0*/  FMUL R10, R5, R10 ;  /* 0x0000000a050a7220 */ /* 0x000fe40000400000 */
[----:B------:R-:W-:Y:S02]  /*29e0*/  @!P1 FMUL R9, R9, 16777216 ;  /* 0x4b80000009099820 */ /* 0x000fe40000400000 */
[----:B------:R-:W-:-:S04]  /*29f0*/  @P0 FMUL R6, R6, 0.25 ;  /* 0x3e80000006060820 */ /* 0x000fc80000400000 */
[----:B------:R-:W1:Y:S01]  /*2a00*/  MUFU.RCP R9, R9 ;  /* 0x0000000900097308 */ /* 0x000e620000001000 */
[----:B------:R-:W-:Y:S01]  /*2a10*/  @!P1 FMUL R6, R6, 16777216 ;  /* 0x4b80000006069820 */ /* 0x000fe20000400000 */
[C---:B------:R-:W-:Y:S01]  /*2a20*/  FSETP.NEU.AND P1, PT, R8.reuse, RZ, PT ;  /* 0x000000ff0800720b */ /* 0x040fe20003f2d000 */
[----:B0-----:R-:W-:-:S04]  /*2a30*/  FADD R12, R8, R11 ;  /* 0x0000000b080c7221 */ /* 0x001fc80000000000 */
[C---:B------:R-:W-:Y:S01]  /*2a40*/  FMUL R13, R12.reuse, 0.25 ;  /* 0x3e8000000c0d7820 */ /* 0x040fe20000400000 */
[C---:B------:R-:W-:Y:S02]  /*2a50*/  FSETP.GEU.AND P2, PT, |R12|.reuse, 1.175494350822287508e-38, PT ;  /* 0x008000000c00780b */ /* 0x040fe40003f4e200 */
[----:B------:R-:W-:Y:S01]  /*2a60*/  FSETP.GT.AND P0, PT, |R12|, 8.50705917302346158658e+37, PT ;  /* 0x7e8000000c00780b */ /* 0x000fe20003f04200 */
[----:B-1----:R-:W-:-:S03]  /*2a70*/  FMUL R6, R9, R6 ;  /* 0x0000000609067220 */ /* 0x002fc60000400000 */
[----:B------:R-:W-:Y:S01]  /*2a80*/  FSEL R13, R13, R12, P0 ;  /* 0x0000000c0d0d7208 */ /* 0x000fe20000000000 */
[----:B------:R-:W0:Y:S01]  /*2a90*/  SHFL.BFLY PT, R9, R12, 0x1, 0x1f ;  /* 0x0c201f000c097f89 */ /* 0x000e2200000e0000 */
[----:B------:R-:W-:-:S05]  /*2aa0*/  FSEL R6, R6, RZ, P1 ;  /* 0x000000ff06067208 */ /* 0x000fca0000800000 */
[----:B------:R-:W-:Y:S01]  /*2ab0*/  @!P2 FMUL R13, R13, 16777216 ;  /* 0x4b8000000d0da820 */ /* 0x000fe20000400000 */
[----:B------:R-:W-:Y:S01]  /*2ac0*/  FFMA R2, R2, R6, R3 ;  /* 0x0000000602027223 */ /* 0x000fe20000000003 */
[----:B------:R-:W-:Y:S01]  /*2ad0*/  FFMA R7, R6, R10, R7 ;  /* 0x0000000a06077223 */ /* 0x000fe20000000007 */
[----:B------:R-:W-:Y:S01]  /*2ae0*/  @P0 FMUL R11, R11, 0.25 ;  /* 0x3e8000000b0b0820 */ /* 0x000fe20000400000 */
[----:B------:R-:W1:Y:S01]  /*2af0*/  MUFU.RCP R6, R13 ;  /* 0x0000000d00067308 */ /* 0x000e620000001000 */
[----:B------:R-:W-:Y:S01]  /*2b00*/  FSETP.NEU.AND P0, PT, R12, RZ, PT ;  /* 0x000000ff0c00720b */ /* 0x000fe20003f0d000 */
[----:B------:R-:W2:Y:S01]  /*2b10*/  SHFL.BFLY PT, R3, R2, 0x2, 0x1f ;  /* 0x0c401f0002037f89 */ /* 0x000ea200000e0000 */
[----:B------:R-:W-:-:S03]  /*2b20*/  @!P2 FMUL R11, R11, 16777216 ;  /* 0x4b8000000b0ba820 */ /* 0x000fc60000400000 */
[----:B------:R-:W3:Y:S01]  /*2b30*/  SHFL.BFLY PT, R4, R7, 0x2, 0x1f ;  /* 0x0c401f0007047f89 */ /* 0x000ee200000e0000 */
[----:B0-----:R-:W-:Y:S01]  /*2b40*/  FADD R15, R12, R9 ;  /* 0x000000090c0f7221 */ /* 0x001fe20000000000 */
[----:B-1----:R-:W-:-:S03]  /*2b50*/  FMUL R6, R6, R11 ;  /* 0x0000000b06067220 */ /* 0x002fc60000400000 */
[C---:B------:R-:W-:Y:S01]  /*2b60*/  FMUL R10, R15.reuse, 0.25 ;  /* 0x3e8000000f0a7820 */ /* 0x040fe20000400000 */
[C---:B------:R-:W-:Y:S02]  /*2b70*/  FSETP.GEU.AND P1, PT, |R15|.reuse, 1.175494350822287508e-38, PT ;  /* 0x008000000f00780b */ /* 0x040fe40003f2e200 */
[----:B------:R-:W-:Y:S02]  /*2b80*/  FSEL R6, R6, RZ, P0 ;  /* 0x000000ff06067208 */ /* 0x000fe40000000000 */
[----:B------:R-:W-:Y:S01]  /*2b90*/  FSETP.GT.AND P0, PT, |R15|, 8.50705917302346158658e+37, PT ;  /* 0x7e8000000f00780b */ /* 0x000fe20003f04200 */
[----:B--2---:R-:W-:-:S03]  /*2ba0*/  FADD R3, -R2, R3 ;  /* 0x0000000302037221 */ /* 0x004fc60000000100 */
[----:B------:R-:W-:Y:S01]  /*2bb0*/  FSEL R10, R10, R15, P0 ;  /* 0x0000000f0a0a7208 */ /* 0x000fe20000000000 */
[C---:B------:R-:W-:Y:S01]  /*2bc0*/  FMUL R5, R3.reuse, R3 ;  /* 0x0000000303057220 */ /* 0x040fe20000400000 */
[----:B------:R-:W-:Y:S01]  /*2bd0*/  FFMA R2, R3, R6, R2 ;  /* 0x0000000603027223 */ /* 0x000fe20000000002 */
[----:B---3--:R-:W-:Y:S02]  /*2be0*/  FADD R7, R7, R4 ;  /* 0x0000000407077221 */ /* 0x008fe40000000000 */
[----:B------:R-:W-:Y:S01]  /*2bf0*/  @!P1 FMUL R10, R10, 16777216 ;  /* 0x4b8000000a0a9820 */ /* 0x000fe20000400000 */
[----:B------:R-:W-:Y:S01]  /*2c00*/  FMUL R5, R8, R5 ;  /* 0x0000000508057220 */ /* 0x000fe20000400000 */
[----:B------:R-:W0:Y:S02]  /*2c10*/  SHFL.BFLY PT, R3, R2, 0x1, 0x1f ;  /* 0x0c201f0002037f89 */ /* 0x000e2400000e0000 */
[----:B------:R-:W-:Y:S01]  /*2c20*/  @P0 FMUL R9, R9, 0.25 ;  /* 0x3e80000009090820 */ /* 0x000fe20000400000 */
[----:B------:R-:W-:Y:S01]  /*2c30*/  FFMA R5, R6, R5, R7 ;  /* 0x0000000506057223 */ /* 0x000fe20000000007 */
[----:B------:R-:W1:Y:S01]  /*2c40*/  MUFU.RCP R10, R10 ;  /* 0x0000000a000a7308 */ /* 0x000e620000001000 */
[C---:B------:R-:W-:Y:S01]  /*2c50*/  LOP3.LUT P0, RZ, R0.reuse, 0x7, RZ, 0xc0, !PT ;  /* 0x0000000700ff7812 */ /* 0x040fe2000780c0ff */
[----:B------:R-:W-:Y:S01]  /*2c60*/  @!P1 FMUL R9, R9, 16777216 ;  /* 0x4b80000009099820 */ /* 0x000fe20000400000 */
[----:B------:R-:W-:Y:S01]  /*2c70*/  FSETP.NEU.AND P1, PT, R15, RZ, PT ;  /* 0x000000ff0f00720b */ /* 0x000fe20003f2d000 */
[----:B------:R-:W2:Y:S01]  /*2c80*/  SHFL.BFLY PT, R4, R5, 0x1, 0x1f ;  /* 0x0c201f0005047f89 */ /* 0x000ea200000e0000 */
[----:B------:R-:W-:Y:S01]  /*2c90*/  ISETP.LT.AND P0, PT, R0, 0x8, !P0 ;  /* 0x000000080000780c */ /* 0x000fe20004701270 */
[----:B-1----:R-:W-:-:S12]  /*2ca0*/  FMUL R9, R10, R9 ;  /* 0x000000090a097220 */ /* 0x002fd80000400000 */
[----:B------:R-:W-:Y:S01]  /*2cb0*/  @P0 STS [R0.X4+0x40], R15 ;  /* 0x0000400f00000388 */ /* 0x000fe20000004800 */
[----:B0-----:R-:W-:Y:S01]  /*2cc0*/  FADD R3, -R2, R3 ;  /* 0x0000000302037221 */ /* 0x001fe20000000100 */
[----:B------:R-:W-:-:S03]  /*2cd0*/  FSEL R9, R9, RZ, P1 ;  /* 0x000000ff09097208 */ /* 0x000fc60000800000 */
[C---:B------:R-:W-:Y:S02]  /*2ce0*/  FMUL R7, R3.reuse, R3 ;  /* 0x0000000303077220 */ /* 0x040fe40000400000 */
[----:B------:R-:W-:Y:S01]  /*2cf0*/  FFMA R3, R3, R9, R2 ;  /* 0x0000000903037223 */ /* 0x000fe20000000002 */
[----:B--2---:R-:W-:Y:S01]  /*2d00*/  FADD R4, R5, R4 ;  /* 0x0000000405047221 */ /* 0x004fe20000000000 */
[----:B------:R-:W-:Y:S01]  /*2d10*/  FMUL R7, R12, R7 ;  /* 0x000000070c077220 */ /* 0x000fe20000400000 */
[----:B------:R-:W-:Y:S01]  /*2d20*/  IMAD.U32 R2, RZ, RZ, UR4 ;  /* 0x00000004ff027e24 */ /* 0x000fe2000f8e00ff */
[----:B------:R-:W-:Y:S01]  /*2d30*/  MOV R5, UR7 ;  /* 0x0000000700057c02 */ /* 0x000fe20008000f00 */
[----:B------:R-:W-:Y:S01]  /*2d40*/  @P0 STS [R0.X4], R3 ;  /* 0x0000000300000388 */ /* 0x000fe20000004800 */
[----:B------:R-:W-:Y:S01]  /*2d50*/  FFMA R7, R9, R7, R4 ;  /* 0x0000000709077223 */ /* 0x000fe20000000004 */
[----:B------:R-:W-:-:S04]  /*2d60*/  IMAD.U32 R4, RZ, RZ, UR6 ;  /* 0x00000006ff047e24 */ /* 0x000fc8000f8e00ff */
[----:B------:R-:W-:Y:S04]  /*2d70*/  @P0 STS [R0.X4+0x20], R7 ;  /* 0x0000200700000388 */ /* 0x000fe80000004800 */
[----:B------:R-:W-:Y:S06]  /*2d80*/  BAR.SYNC 0x0 ;  /* 0x0000000000007b1d */ /* 0x000fec0000000000 */
[----:B------:R-:W0:Y:S01]  /*2d90*/  LDS R9, [RZ] ;  /* 0x00000000ff097984 */ /* 0x000e220000000800 */
[----:B------:R-:W-:-:S02]  /*2da0*/  PLOP3.LUT P0, PT, PT, PT, UP0, 0x40, 0x0 ;  /* 0x000000000000781c */ /* 0x000fc40003f0e808 */
[----:B------:R-:W-:Y:S01]  /*2db0*/  MOV R3, UR5 ;  /* 0x0000000500037c02 */ /* 0x000fe20008000f00 */
[----:B------:R-:W1:Y:S01]  /*2dc0*/  LDS R11, [0x20] ;  /* 0x00002000ff0b7984 */ /* 0x000e620000000800 */
[----:B------:R-:W-:Y:S01]  /*2dd0*/  ISETP.EQ.AND P0, PT, R23, RZ, P0 ;  /* 0x000000ff1700720c */ /* 0x000fe20000702270 */
[----:B------:R-:W-:Y:S02]  /*2de0*/  ULDC.64 UR4, c[0x0][0x178] ;  /* 0x00005e0000047ab9 */ /* 0x000fe40000000a00 */
[----:B------:R-:W-:-:S10]  /*2df0*/  UIMAD.WIDE UR4, UR12, UR8, UR4 ;  /* 0x000000080c0472a5 */ /* 0x000fd4000f8e0204 */
[----:B0-----:R0:W-:Y:S04]  /*2e00*/  @P0 STG.E [R2.64], R9 ;  /* 0x0000000902000986 */ /* 0x0011e8000c10190e */
[----:B-1----:R0:W-:Y:S01]  /*2e10*/  @P0 STG.E [R4.64], R11 ;  /* 0x0000000b04000986 */ /* 0x0021e2000c10190e */
[----:B------:R-:W-:Y:S05]  /*2e20*/  @!P0 EXIT ;  /* 0x000000000000894d */ /* 0x000fea0003800000 */
[----:B0-----:R-:W0:Y:S01]  /*2e30*/  LDS R5, [0x40] ;  /* 0x00004000ff057984 */ /* 0x001e220000000800 */
[----:B------:R-:W-:Y:S01]  /*2e40*/  IMAD.U32 R2, RZ, RZ, UR4 ;  /* 0x00000004ff027e24 */ /* 0x000fe2000f8e00ff */
[----:B------:R-:W-:-:S05]  /*2e50*/  MOV R3, UR5 ;  /* 0x0000000500037c02 */ /* 0x000fca0008000f00 */
[----:B0-----:R-:W-:Y:S01]  /*2e60*/  STG.E [R2.64], R5 ;  /* 0x0000000502007986 */ /* 0x001fe2000c10190e */
[----:B------:R-:W-:Y:S05]  /*2e70*/  EXIT ;  /* 0x000000000000794d */ /* 0x000fea0003800000 */
.L_x_2:
[----:B------:R-:W-:-:S00]  /*2e80*/  BRA `(.L_x_2) ;  /* 0xfffffff000007947 */ /* 0x000fc0000383ffff */
[----:B------:R-:W-:-:S00]  /*2e90*/  NOP ;  /* 0x0000000000007918 */ /* 0x000fc00000000000 */
        /* <DEDUP_REMOVED lines=14> */
.L_x_3:


//--------------------- .nv.shared.triton__0d1d2d3d456de7 --------------------------
	.section	.nv.shared.triton__0d1d2d3d456de7,"aw",@nobits
	.align	16
